	.headerflags	@"EF_CUDA_TEXMODE_UNIFIED EF_CUDA_64BIT_ADDRESS EF_CUDA_SM80 EF_CUDA_VIRTUAL_SM(EF_CUDA_SM80)"
	.elftype	@"ET_EXEC"


//--------------------- .nv.info                  --------------------------
	.section	.nv.info,"",@"SHT_CUDA_INFO"
	.align	4


	//----- nvinfo : EIATTR_REGCOUNT
	.align		4
        /*0000*/ 	.byte	0x04, 0x2f
        /*0002*/ 	.short	(.L_1 - .L_0)
	.align		4
.L_0:
        /*0004*/ 	.word	index@(matmul_kernel)
        /*0008*/ 	.word	0x000000ff


	//----- nvinfo : EIATTR_FRAME_SIZE
	.align		4
.L_1:
        /*000c*/ 	.byte	0x04, 0x11
        /*000e*/ 	.short	(.L_3 - .L_2)
	.align		4
.L_2:
        /*0010*/ 	.word	index@(matmul_kernel)
        /*0014*/ 	.word	0x00000000


	//----- nvinfo : EIATTR_MIN_STACK_SIZE
	.align		4
.L_3:
        /*0018*/ 	.byte	0x04, 0x12
        /*001a*/ 	.short	(.L_5 - .L_4)
	.align		4
.L_4:
        /*001c*/ 	.word	index@(matmul_kernel)
        /*0020*/ 	.word	0x00000000
.L_5:


//--------------------- .nv.info.matmul_kernel    --------------------------
	.section	.nv.info.matmul_kernel,"",@"SHT_CUDA_INFO"
	.sectionflags	@""
	.align	4


	//----- nvinfo : EIATTR_CUDA_API_VERSION
	.align		4
        /*0000*/ 	.byte	0x04, 0x37
        /*0002*/ 	.short	(.L_7 - .L_6)
.L_6:
        /*0004*/ 	.word	0x00000080


	//----- nvinfo : EIATTR_SW2861232_WAR
	.align		4
.L_7:
        /*0008*/ 	.byte	0x01, 0x35
	.zero		2


	//----- nvinfo : EIATTR_PARAM_CBANK
	.align		4
        /*000c*/ 	.byte	0x04, 0x0a
        /*000e*/ 	.short	(.L_9 - .L_8)
	.align		4
.L_8:
        /*0010*/ 	.word	index@(.nv.constant0.matmul_kernel)
        /*0014*/ 	.short	0x0160
        /*0016*/ 	.short	0x0038


	//----- nvinfo : EIATTR_CBANK_PARAM_SIZE
	.align		4
.L_9:
        /*0018*/ 	.byte	0x03, 0x19
        /*001a*/ 	.short	0x0038


	//----- nvinfo : EIATTR_KPARAM_INFO
	.align		4
        /*001c*/ 	.byte	0x04, 0x17
        /*001e*/ 	.short	(.L_11 - .L_10)
.L_10:
        /*0020*/ 	.word	0x00000000
        /*0024*/ 	.short	0x0008
        /*0026*/ 	.short	0x0030
        /*0028*/ 	.byte	0x00, 0xf4, 0x21, 0x00


	//----- nvinfo : EIATTR_KPARAM_INFO
	.align		4
.L_11:
        /*002c*/ 	.byte	0x04, 0x17
        /*002e*/ 	.short	(.L_13 - .L_12)
.L_12:
        /*0030*/ 	.word	0x00000000
        /*0034*/ 	.short	0x0007
        /*0036*/ 	.short	0x0028
        /*0038*/ 	.byte	0x00, 0xf0, 0x11, 0x00


	//----- nvinfo : EIATTR_KPARAM_INFO
	.align		4
.L_13:
        /*003c*/ 	.byte	0x04, 0x17
        /*003e*/ 	.short	(.L_15 - .L_14)
.L_14:
        /*0040*/ 	.word	0x00000000
        /*0044*/ 	.short	0x0006
        /*0046*/ 	.short	0x0024
        /*0048*/ 	.byte	0x00, 0xf0, 0x11, 0x00


	//----- nvinfo : EIATTR_KPARAM_INFO
	.align		4
.L_15:
        /*004c*/ 	.byte	0x04, 0x17
        /*004e*/ 	.short	(.L_17 - .L_16)
.L_16:
        /*0050*/ 	.word	0x00000000
        /*0054*/ 	.short	0x0005
        /*0056*/ 	.short	0x0020
        /*0058*/ 	.byte	0x00, 0xf0, 0x11, 0x00


	//----- nvinfo : EIATTR_KPARAM_INFO
	.align		4
.L_17:
        /*005c*/ 	.byte	0x04, 0x17
        /*005e*/ 	.short	(.L_19 - .L_18)
.L_18:
        /*0060*/ 	.word	0x00000000
        /*0064*/ 	.short	0x0004
        /*0066*/ 	.short	0x001c
        /*0068*/ 	.byte	0x00, 0xf0, 0x11, 0x00


	//----- nvinfo : EIATTR_KPARAM_INFO
	.align		4
.L_19:
        /*006c*/ 	.byte	0x04, 0x17
        /*006e*/ 	.short	(.L_21 - .L_20)
.L_20:
        /*0070*/ 	.word	0x00000000
        /*0074*/ 	.short	0x0003
        /*0076*/ 	.short	0x0018
        /*0078*/ 	.byte	0x00, 0xf0, 0x11, 0x00


	//----- nvinfo : EIATTR_KPARAM_INFO
	.align		4
.L_21:
        /*007c*/ 	.byte	0x04, 0x17
        /*007e*/ 	.short	(.L_23 - .L_22)
.L_22:
        /*0080*/ 	.word	0x00000000
        /*0084*/ 	.short	0x0002
        /*0086*/ 	.short	0x0010
        /*0088*/ 	.byte	0x00, 0xf4, 0x21, 0x00


	//----- nvinfo : EIATTR_KPARAM_INFO
	.align		4
.L_23:
        /*008c*/ 	.byte	0x04, 0x17
        /*008e*/ 	.short	(.L_25 - .L_24)
.L_24:
        /*0090*/ 	.word	0x00000000
        /*0094*/ 	.short	0x0001
        /*0096*/ 	.short	0x0008
        /*0098*/ 	.byte	0x00, 0xf4, 0x21, 0x00


	//----- nvinfo : EIATTR_KPARAM_INFO
	.align		4
.L_25:
        /*009c*/ 	.byte	0x04, 0x17
        /*009e*/ 	.short	(.L_27 - .L_26)
.L_26:
        /*00a0*/ 	.word	0x00000000
        /*00a4*/ 	.short	0x0000
        /*00a6*/ 	.short	0x0000
        /*00a8*/ 	.byte	0x00, 0xf4, 0x21, 0x00


	//----- nvinfo : EIATTR_MAXREG_COUNT
	.align		4
.L_27:
        /*00ac*/ 	.byte	0x03, 0x1b
        /*00ae*/ 	.short	0x00ff


	//----- nvinfo : EIATTR_EXIT_INSTR_OFFSETS
	.align		4
        /*00b0*/ 	.byte	0x04, 0x1c
        /*00b2*/ 	.short	(.L_29 - .L_28)


	//   ....[0]....
.L_28:
        /*00b4*/ 	.word	0x00005e90


	//   ....[1]....
        /*00b8*/ 	.word	0x00005f00


	//----- nvinfo : EIATTR_REQNTID
	.align		4
.L_29:
        /*00bc*/ 	.byte	0x04, 0x10
        /*00be*/ 	.short	(.L_31 - .L_30)
.L_30:
        /*00c0*/ 	.word	0x00000080
        /*00c4*/ 	.word	0x00000001
        /*00c8*/ 	.word	0x00000001
.L_31:


//--------------------- .nv.callgraph             --------------------------
	.section	.nv.callgraph,"",@"SHT_CUDA_CALLGRAPH"
	.align	4
	.sectionentsize	8
	.align		4
        /*0000*/ 	.word	0x00000000
	.align		4
        /*0004*/ 	.word	0xffffffff
	.align		4
        /*0008*/ 	.word	0x00000000
	.align		4
        /*000c*/ 	.word	0xfffffffe
	.align		4
        /*0010*/ 	.word	0x00000000
	.align		4
        /*0014*/ 	.word	0xfffffffd
	.align		4
        /*0018*/ 	.word	0x00000000
	.align		4
        /*001c*/ 	.word	0xfffffffc


//--------------------- .nv.rel.action            --------------------------
	.section	.nv.rel.action,"",@"SHT_CUDA_RELOCINFO"
	.align	8
	.sectionentsize	8
        /*0000*/ 	.byte	0x73, 0x00, 0x00, 0x00, 0x00, 0x00, 0x00, 0x00, 0x00, 0x00, 0x00, 0x11, 0x25, 0x00, 0x05, 0x36


//--------------------- .nv.constant0.matmul_kernel --------------------------
	.section	.nv.constant0.matmul_kernel,"a",@progbits
	.sectionflags	@""
	.align	4
.nv.constant0.matmul_kernel:
	.zero		408


//--------------------- .text.matmul_kernel       --------------------------
	.section	.text.matmul_kernel,"ax",@progbits
	.sectionflags	@"SHF_BARRIERS=1"
	.sectioninfo	@"SHI_REGISTERS=255"
	.align	128
        .global         matmul_kernel
        .type           matmul_kernel,@function
        .size           matmul_kernel,(.L_x_4 - matmul_kernel)
        .other          matmul_kernel,@"STO_CUDA_ENTRY STV_DEFAULT"
matmul_kernel:
.text.matmul_kernel:
[----:B------:R-:W-:Y:S02]  /*0000*/  IMAD.MOV.U32 R1, RZ, RZ, c[0x0][0x28] ;  /* 0x00000a00ff017624 */ /* 0x000fe400078e00ff */
[----:B------:R-:W-:Y:S01]  /*0010*/  ULDC.64 UR6, c[0x0][0x178] ;  /* 0x00005e0000067ab9 */ /* 0x000fe20000000a00 */
[----:B------:R-:W1:Y:S01]  /*0020*/  S2R R4, SR_CTAID.X ;  /* 0x0000000000047919 */ /* 0x000e620000002500 */
[----:B------:R-:W-:Y:S01]  /*0030*/  UIADD3 UR6, UR6, 0x3f, URZ ;  /* 0x0000003f06067890 */ /* 0x000fe2000fffe03f */
[----:B------:R-:W2:Y:S01]  /*0040*/  S2UR UR9, SR_CTAID.X ;  /* 0x00000000000979c3 */ /* 0x000ea20000002500 */
[----:B------:R-:W-:Y:S01]  /*0050*/  IMAD.MOV.U32 R20, RZ, RZ, 0x2 ;  /* 0x00000002ff147424 */ /* 0x000fe200078e00ff */
[----:B------:R-:W3:Y:S01]  /*0060*/  S2R R24, SR_TID.X ;  /* 0x0000000000187919 */ /* 0x000ee20000002100 */
[----:B------:R-:W-:Y:S01]  /*0070*/  USHF.R.S32.HI UR4, URZ, 0x1f, UR6 ;  /* 0x0000001f3f047899 */ /* 0x000fe20008011406 */
[----:B------:R-:W-:Y:S01]  /*0080*/  IMAD.MOV.U32 R19, RZ, RZ, c[0x0][0x184] ;  /* 0x00006100ff137624 */ /* 0x000fe200078e00ff */
[----:B------:R-:W-:Y:S01]  /*0090*/  ULDC.64 UR20, c[0x0][0x118] ;  /* 0x0000460000147ab9 */ /* 0x000fe20000000a00 */
[----:B------:R-:W-:Y:S01]  /*00a0*/  IMAD.MOV.U32 R180, RZ, RZ, RZ ;  /* 0x000000ffffb47224 */ /* 0x000fe200078e00ff */
[----:B------:R-:W-:Y:S01]  /*00b0*/  ULEA.HI UR4, UR4, UR6, URZ, 0x6 ;  /* 0x0000000604047291 */ /* 0x000fe2000f8f303f */
[----:B------:R-:W-:-:S02]  /*00c0*/  IMAD.MOV.U32 R182, RZ, RZ, RZ ;  /* 0x000000ffffb67224 */ /* 0x000fc400078e00ff */
[----:B------:R-:W-:Y:S01]  /*00d0*/  IMAD.MOV.U32 R176, RZ, RZ, RZ ;  /* 0x000000ffffb07224 */ /* 0x000fe200078e00ff */
[----:B------:R-:W-:Y:S01]  /*00e0*/  USHF.R.S32.HI UR4, URZ, 0x6, UR4 ;  /* 0x000000063f047899 */ /* 0x000fe20008011404 */
[----:B------:R-:W-:Y:S02]  /*00f0*/  IMAD.MOV.U32 R178, RZ, RZ, RZ ;  /* 0x000000ffffb27224 */ /* 0x000fe400078e00ff */
[----:B------:R-:W-:Y:S01]  /*0100*/  IMAD.MOV.U32 R172, RZ, RZ, RZ ;  /* 0x000000ffffac7224 */ /* 0x000fe200078e00ff */
[----:B------:R-:W-:Y:S01]  /*0110*/  USHF.L.U32 UR8, UR4, 0x3, URZ ;  /* 0x0000000304087899 */ /* 0x000fe2000800063f */
[----:B------:R-:W-:Y:S02]  /*0120*/  IMAD.MOV.U32 R174, RZ, RZ, RZ ;  /* 0x000000ffffae7224 */ /* 0x000fe400078e00ff */
[----:B------:R-:W-:Y:S01]  /*0130*/  UMOV UR4, URZ ;  /* 0x0000003f00047c82 */ /* 0x000fe20008000000 */
[----:B------:R-:W-:Y:S02]  /*0140*/  IMAD.MOV.U32 R48, RZ, RZ, RZ ;  /* 0x000000ffff307224 */ /* 0x000fe400078e00ff */
[----:B------:R-:W-:Y:S01]  /*0150*/  IMAD.U32 R3, RZ, RZ, UR8 ;  /* 0x00000008ff037e24 */ /* 0x000fe2000f8e00ff */
[----:B-1----:R-:W-:Y:S01]  /*0160*/  IABS R4, R4 ;  /* 0x0000000400047213 */ /* 0x002fe20000000000 */
[----:B------:R-:W-:-:S02]  /*0170*/  IMAD.MOV.U32 R50, RZ, RZ, RZ ;  /* 0x000000ffff327224 */ /* 0x000fc400078e00ff */
[----:B------:R-:W-:Y:S01]  /*0180*/  IMAD.MOV.U32 R52, RZ, RZ, RZ ;  /* 0x000000ffff347224 */ /* 0x000fe200078e00ff */
[-C--:B------:R-:W-:Y:S01]  /*0190*/  IABS R5, R3.reuse ;  /* 0x0000000300057213 */ /* 0x080fe20000000000 */
[C---:B---3--:R-:W-:Y:S01]  /*01a0*/  IMAD.SHL.U32 R8, R24.reuse, 0x8, RZ ;  /* 0x0000000818087824 */ /* 0x048fe200078e00ff */
[----:B------:R-:W-:Y:S01]  /*01b0*/  IABS R6, R3 ;  /* 0x0000000300067213 */ /* 0x000fe20000000000 */
[----:B------:R-:W-:Y:S01]  /*01c0*/  IMAD.MOV.U32 R3, RZ, RZ, R4 ;  /* 0x000000ffff037224 */ /* 0x000fe200078e0004 */
[----:B------:R-:W1:Y:S01]  /*01d0*/  R2UR UR12, R5 ;  /* 0x00000000050c73c2 */ /* 0x000e6200000e0000 */
[----:B------:R-:W-:Y:S01]  /*01e0*/  LEA.HI R21, R24, 0x70, RZ, 0x1d ;  /* 0x0000007018157811 */ /* 0x000fe200078fe8ff */
[----:B------:R-:W-:Y:S01]  /*01f0*/  IMAD.MOV.U32 R54, RZ, RZ, RZ ;  /* 0x000000ffff367224 */ /* 0x000fe200078e00ff */
[C---:B------:R-:W-:Y:S01]  /*0200*/  LOP3.LUT R212, R8.reuse, 0x38, RZ, 0xc0, !PT ;  /* 0x0000003808d47812 */ /* 0x040fe200078ec0ff */
[----:B------:R-:W-:Y:S01]  /*0210*/  IMAD.MOV R4, RZ, RZ, -R6 ;  /* 0x000000ffff047224 */ /* 0x000fe200078e0a06 */
[C---:B------:R-:W-:Y:S01]  /*0220*/  LOP3.LUT R25, R8.reuse, 0x78, RZ, 0xc0, !PT ;  /* 0x0000007808197812 */ /* 0x040fe200078ec0ff */
[----:B------:R-:W-:Y:S01]  /*0230*/  IMAD.MOV.U32 R56, RZ, RZ, RZ ;  /* 0x000000ffff387224 */ /* 0x000fe200078e00ff */
[--C-:B------:R-:W-:Y:S01]  /*0240*/  SHF.R.U32.HI R213, RZ, 0x3, R24.reuse ;  /* 0x00000003ffd57819 */ /* 0x100fe20000011618 */
[----:B------:R-:W3:Y:S01]  /*0250*/  R2UR UR10, R3 ;  /* 0x00000000030a73c2 */ /* 0x000ee200000e0000 */
[----:B------:R-:W-:Y:S01]  /*0260*/  LOP3.LUT R6, R8, 0x38, R24, 0x48, !PT ;  /* 0x0000003808067812 */ /* 0x000fe200078e4818 */
[----:B------:R-:W-:Y:S01]  /*0270*/  IMAD.MOV.U32 R58, RZ, RZ, RZ ;  /* 0x000000ffff3a7224 */ /* 0x000fe200078e00ff */
[----:B------:R-:W-:Y:S01]  /*0280*/  SGXT.U32 R213, R213, 0x4 ;  /* 0x00000004d5d5781a */ /* 0x000fe20000000000 */
[----:B------:R-:W-:-:S02]  /*0290*/  IMAD.MOV.U32 R60, RZ, RZ, RZ ;  /* 0x000000ffff3c7224 */ /* 0x000fc400078e00ff */
[----:B------:R-:W-:Y:S01]  /*02a0*/  IMAD.MOV.U32 R62, RZ, RZ, RZ ;  /* 0x000000ffff3e7224 */ /* 0x000fe200078e00ff */
[C---:B------:R-:W-:Y:S01]  /*02b0*/  LOP3.LUT R31, R213.reuse, 0x10, RZ, 0xfc, !PT ;  /* 0x00000010d51f7812 */ /* 0x040fe200078efcff */
[----:B------:R-:W4:Y:S01]  /*02c0*/  R2UR UR11, R4 ;  /* 0x00000000040b73c2 */ /* 0x000f2200000e0000 */
[C---:B------:R-:W-:Y:S01]  /*02d0*/  LOP3.LUT R30, R213.reuse, 0x20, RZ, 0xfc, !PT ;  /* 0x00000020d51e7812 */ /* 0x040fe200078efcff */
[C---:B------:R-:W-:Y:S01]  /*02e0*/  IMAD R6, R213.reuse, 0x40, R6 ;  /* 0x00000040d5067824 */ /* 0x040fe200078e0206 */
[C---:B------:R-:W-:Y:S01]  /*02f0*/  LOP3.LUT R29, R213.reuse, 0x30, RZ, 0xfc, !PT ;  /* 0x00000030d51d7812 */ /* 0x040fe200078efcff */
[----:B------:R-:W-:Y:S01]  /*0300*/  IMAD.MOV.U32 R64, RZ, RZ, RZ ;  /* 0x000000ffff407224 */ /* 0x000fe200078e00ff */
[C---:B------:R-:W-:Y:S01]  /*0310*/  LOP3.LUT R28, R213.reuse, 0x40, RZ, 0xfc, !PT ;  /* 0x00000040d51c7812 */ /* 0x040fe200078efcff */
[----:B------:R-:W-:Y:S01]  /*0320*/  IMAD.SHL.U32 R205, R6, 0x2, RZ ;  /* 0x0000000206cd7824 */ /* 0x000fe200078e00ff */
[C---:B------:R-:W-:Y:S01]  /*0330*/  LOP3.LUT R27, R213.reuse, 0x50, RZ, 0xfc, !PT ;  /* 0x00000050d51b7812 */ /* 0x040fe200078efcff */
[----:B-1----:R-:W1:Y:S01]  /*0340*/  I2F.RP R0, UR12 ;  /* 0x0000000c00007d06 */ /* 0x002e620008209400 */
[----:B------:R-:W-:Y:S01]  /*0350*/  LOP3.LUT R26, R213, 0x60, RZ, 0xfc, !PT ;  /* 0x00000060d51a7812 */ /* 0x000fe200078efcff */
[----:B------:R-:W-:-:S02]  /*0360*/  IMAD.MOV.U32 R66, RZ, RZ, RZ ;  /* 0x000000ffff427224 */ /* 0x000fc400078e00ff */
[----:B------:R-:W-:Y:S02]  /*0370*/  IMAD.MOV.U32 R68, RZ, RZ, RZ ;  /* 0x000000ffff447224 */ /* 0x000fe400078e00ff */
[----:B------:R-:W-:Y:S02]  /*0380*/  IMAD.MOV.U32 R70, RZ, RZ, RZ ;  /* 0x000000ffff467224 */ /* 0x000fe400078e00ff */
[----:B------:R-:W-:Y:S02]  /*0390*/  IMAD.MOV.U32 R72, RZ, RZ, RZ ;  /* 0x000000ffff487224 */ /* 0x000fe400078e00ff */
[----:B------:R-:W-:Y:S02]  /*03a0*/  IMAD.MOV.U32 R74, RZ, RZ, RZ ;  /* 0x000000ffff4a7224 */ /* 0x000fe400078e00ff */
[----:B------:R-:W-:Y:S02]  /*03b0*/  IMAD.MOV.U32 R76, RZ, RZ, RZ ;  /* 0x000000ffff4c7224 */ /* 0x000fe400078e00ff */
[----:B------:R-:W-:Y:S01]  /*03c0*/  IMAD.MOV.U32 R78, RZ, RZ, RZ ;  /* 0x000000ffff4e7224 */ /* 0x000fe200078e00ff */
[----:B-1----:R-:W1:Y:S01]  /*03d0*/  MUFU.RCP R0, R0 ;  /* 0x0000000000007308 */ /* 0x002e620000001000 */
[----:B------:R-:W-:-:S02]  /*03e0*/  IMAD.MOV.U32 R80, RZ, RZ, RZ ;  /* 0x000000ffff507224 */ /* 0x000fc400078e00ff */
[----:B------:R-:W-:Y:S02]  /*03f0*/  IMAD.MOV.U32 R82, RZ, RZ, RZ ;  /* 0x000000ffff527224 */ /* 0x000fe400078e00ff */
[----:B------:R-:W-:Y:S02]  /*0400*/  IMAD.MOV.U32 R84, RZ, RZ, RZ ;  /* 0x000000ffff547224 */ /* 0x000fe400078e00ff */
[----:B------:R-:W-:Y:S02]  /*0410*/  IMAD.MOV.U32 R86, RZ, RZ, RZ ;  /* 0x000000ffff567224 */ /* 0x000fe400078e00ff */
[----:B------:R-:W-:Y:S02]  /*0420*/  IMAD.MOV.U32 R88, RZ, RZ, RZ ;  /* 0x000000ffff587224 */ /* 0x000fe400078e00ff */
[----:B------:R-:W-:Y:S02]  /*0430*/  IMAD.MOV.U32 R90, RZ, RZ, RZ ;  /* 0x000000ffff5a7224 */ /* 0x000fe400078e00ff */
[----:B------:R-:W-:-:S02]  /*0440*/  IMAD.MOV.U32 R92, RZ, RZ, RZ ;  /* 0x000000ffff5c7224 */ /* 0x000fc400078e00ff */
[----:B------:R-:W-:Y:S01]  /*0450*/  IMAD.MOV.U32 R94, RZ, RZ, RZ ;  /* 0x000000ffff5e7224 */ /* 0x000fe200078e00ff */
[----:B-1----:R-:W-:Y:S01]  /*0460*/  IADD3 R2, R0, 0xffffffe, RZ ;  /* 0x0ffffffe00027810 */ /* 0x002fe20007ffe0ff */
[----:B------:R-:W-:Y:S02]  /*0470*/  IMAD.MOV.U32 R96, RZ, RZ, RZ ;  /* 0x000000ffff607224 */ /* 0x000fe400078e00ff */
[----:B------:R-:W-:Y:S02]  /*0480*/  IMAD.MOV.U32 R98, RZ, RZ, RZ ;  /* 0x000000ffff627224 */ /* 0x000fe400078e00ff */
[----:B------:R-:W-:Y:S01]  /*0490*/  IMAD.MOV.U32 R100, RZ, RZ, RZ ;  /* 0x000000ffff647224 */ /* 0x000fe200078e00ff */
[----:B------:R-:W1:Y:S01]  /*04a0*/  F2I.FTZ.U32.TRUNC.NTZ R2, R2 ;  /* 0x0000000200027305 */ /* 0x000e62000021f000 */
[----:B------:R-:W-:Y:S02]  /*04b0*/  IMAD.MOV.U32 R102, RZ, RZ, RZ ;  /* 0x000000ffff667224 */ /* 0x000fe400078e00ff */
[----:B------:R-:W-:-:S02]  /*04c0*/  IMAD.MOV.U32 R104, RZ, RZ, RZ ;  /* 0x000000ffff687224 */ /* 0x000fc400078e00ff */
[----:B------:R-:W-:Y:S02]  /*04d0*/  IMAD.MOV.U32 R106, RZ, RZ, RZ ;  /* 0x000000ffff6a7224 */ /* 0x000fe400078e00ff */
[----:B------:R-:W-:Y:S02]  /*04e0*/  IMAD.MOV.U32 R108, RZ, RZ, RZ ;  /* 0x000000ffff6c7224 */ /* 0x000fe400078e00ff */
[----:B------:R-:W-:Y:S02]  /*04f0*/  IMAD.MOV.U32 R110, RZ, RZ, RZ ;  /* 0x000000ffff6e7224 */ /* 0x000fe400078e00ff */
[----:B------:R-:W-:Y:S02]  /*0500*/  IMAD.MOV.U32 R112, RZ, RZ, RZ ;  /* 0x000000ffff707224 */ /* 0x000fe400078e00ff */
[----:B------:R-:W-:Y:S02]  /*0510*/  IMAD.MOV.U32 R114, RZ, RZ, RZ ;  /* 0x000000ffff727224 */ /* 0x000fe400078e00ff */
[----:B------:R-:W-:Y:S01]  /*0520*/  IMAD.MOV.U32 R116, RZ, RZ, RZ ;  /* 0x000000ffff747224 */ /* 0x000fe200078e00ff */
[----:B-1----:R-:W1:Y:S01]  /*0530*/  R2UR UR5, R2 ;  /* 0x00000000020573c2 */ /* 0x002e6200000e0000 */
[----:B------:R-:W-:-:S02]  /*0540*/  IMAD.MOV.U32 R118, RZ, RZ, RZ ;  /* 0x000000ffff767224 */ /* 0x000fc400078e00ff */
[----:B------:R-:W-:Y:S02]  /*0550*/  IMAD.MOV.U32 R120, RZ, RZ, RZ ;  /* 0x000000ffff787224 */ /* 0x000fe400078e00ff */
[----:B------:R-:W-:Y:S02]  /*0560*/  IMAD.MOV.U32 R122, RZ, RZ, RZ ;  /* 0x000000ffff7a7224 */ /* 0x000fe400078e00ff */
[----:B------:R-:W-:Y:S02]  /*0570*/  IMAD.MOV.U32 R124, RZ, RZ, RZ ;  /* 0x000000ffff7c7224 */ /* 0x000fe400078e00ff */
[----:B------:R-:W-:Y:S02]  /*0580*/  IMAD.MOV.U32 R126, RZ, RZ, RZ ;  /* 0x000000ffff7e7224 */ /* 0x000fe400078e00ff */
[----:B------:R-:W-:Y:S02]  /*0590*/  IMAD.MOV.U32 R128, RZ, RZ, RZ ;  /* 0x000000ffff807224 */ /* 0x000fe400078e00ff */
[----:B------:R-:W-:-:S02]  /*05a0*/  IMAD.MOV.U32 R130, RZ, RZ, RZ ;  /* 0x000000ffff827224 */ /* 0x000fc400078e00ff */
[----:B------:R-:W-:Y:S02]  /*05b0*/  IMAD.MOV.U32 R132, RZ, RZ, RZ ;  /* 0x000000ffff847224 */ /* 0x000fe400078e00ff */
[----:B------:R-:W-:Y:S02]  /*05c0*/  IMAD.MOV.U32 R134, RZ, RZ, RZ ;  /* 0x000000ffff867224 */ /* 0x000fe400078e00ff */
[----:B------:R-:W-:Y:S02]  /*05d0*/  IMAD.MOV.U32 R136, RZ, RZ, RZ ;  /* 0x000000ffff887224 */ /* 0x000fe400078e00ff */
[----:B------:R-:W-:Y:S02]  /*05e0*/  IMAD.MOV.U32 R138, RZ, RZ, RZ ;  /* 0x000000ffff8a7224 */ /* 0x000fe400078e00ff */
[----:B------:R-:W-:Y:S01]  /*05f0*/  IMAD.MOV.U32 R140, RZ, RZ, RZ ;  /* 0x000000ffff8c7224 */ /* 0x000fe200078e00ff */
[----:B-1----:R-:W-:Y:S01]  /*0600*/  UIADD3 UR6, URZ, -UR5, URZ ;  /* 0x800000053f067290 */ /* 0x002fe2000fffe03f */
[----:B------:R-:W-:-:S02]  /*0610*/  IMAD.MOV.U32 R142, RZ, RZ, RZ ;  /* 0x000000ffff8e7224 */ /* 0x000fc400078e00ff */
[----:B------:R-:W-:Y:S01]  /*0620*/  IMAD.MOV.U32 R144, RZ, RZ, RZ ;  /* 0x000000ffff907224 */ /* 0x000fe200078e00ff */
[----:B------:R-:W-:Y:S01]  /*0630*/  UIMAD UR6, UR6, UR12, URZ ;  /* 0x0000000c060672a4 */ /* 0x000fe2000f8e023f */
[----:B------:R-:W-:Y:S02]  /*0640*/  IMAD.MOV.U32 R146, RZ, RZ, RZ ;  /* 0x000000ffff927224 */ /* 0x000fe400078e00ff */
[----:B------:R-:W-:Y:S01]  /*0650*/  IMAD.MOV.U32 R148, RZ, RZ, RZ ;  /* 0x000000ffff947224 */ /* 0x000fe200078e00ff */
[----:B------:R-:W-:Y:S01]  /*0660*/  UIMAD.WIDE.U32 UR4, UR5, UR6, UR4 ;  /* 0x00000006050472a5 */ /* 0x000fe2000f8e0004 */
[----:B------:R-:W-:Y:S02]  /*0670*/  IMAD.MOV.U32 R150, RZ, RZ, RZ ;  /* 0x000000ffff967224 */ /* 0x000fe400078e00ff */
[----:B------:R-:W-:Y:S01]  /*0680*/  IMAD.MOV.U32 R152, RZ, RZ, RZ ;  /* 0x000000ffff987224 */ /* 0x000fe200078e00ff */
[----:B---3--:R-:W-:Y:S01]  /*0690*/  UIMAD.WIDE.U32 UR4, UR5, UR10, URZ ;  /* 0x0000000a050472a5 */ /* 0x008fe2000f8e003f */
[----:B------:R-:W-:-:S02]  /*06a0*/  IMAD.MOV.U32 R154, RZ, RZ, RZ ;  /* 0x000000ffff9a7224 */ /* 0x000fc400078e00ff */
[----:B------:R-:W-:Y:S01]  /*06b0*/  IMAD.MOV.U32 R156, RZ, RZ, RZ ;  /* 0x000000ffff9c7224 */ /* 0x000fe200078e00ff */
[----:B----4-:R-:W-:Y:S01]  /*06c0*/  UIMAD UR4, UR5, UR11, UR10 ;  /* 0x0000000b050472a4 */ /* 0x010fe2000f8e020a */
[----:B------:R-:W-:Y:S02]  /*06d0*/  IMAD.MOV.U32 R158, RZ, RZ, RZ ;  /* 0x000000ffff9e7224 */ /* 0x000fe400078e00ff */
[----:B------:R-:W-:Y:S01]  /*06e0*/  IMAD.MOV.U32 R160, RZ, RZ, RZ ;  /* 0x000000ffffa07224 */ /* 0x000fe200078e00ff */
[----:B------:R-:W-:Y:S01]  /*06f0*/  UISETP.GT.U32.AND UP1, UPT, UR12, UR4, UPT ;  /* 0x000000040c00728c */ /* 0x000fe2000bf24070 */
[----:B------:R-:W-:-:S10]  /*0700*/  IMAD.MOV.U32 R162, RZ, RZ, RZ ;  /* 0x000000ffffa27224 */ /* 0x000fd400078e00ff */
[----:B------:R-:W-:Y:S02]  /*0710*/  @!UP1 UIADD3 UR4, UR4, -UR12, URZ ;  /* 0x8000000c04049290 */ /* 0x000fe4000fffe03f */
[----:B------:R-:W-:Y:S02]  /*0720*/  @!UP1 UIADD3 UR5, UR5, 0x1, URZ ;  /* 0x0000000105059890 */ /* 0x000fe4000fffe03f */
[----:B------:R-:W-:Y:S02]  /*0730*/  UISETP.GE.U32.AND UP0, UPT, UR4, UR12, UPT ;  /* 0x0000000c0400728c */ /* 0x000fe4000bf06070 */
[----:B--2---:R-:W-:-:S04]  /*0740*/  ULOP3.LUT UR4, UR9, UR8, URZ, 0x3c, !UPT ;  /* 0x0000000809047292 */ /* 0x004fc8000f8e3c3f */
[----:B------:R-:W-:-:S03]  /*0750*/  UISETP.GE.AND UP1, UPT, UR4, URZ, UPT ;  /* 0x0000003f0400728c */ /* 0x000fc6000bf26270 */
[----:B------:R-:W-:Y:S02]  /*0760*/  UMOV UR4, 0xfffffff8 ;  /* 0xfffffff800047882 */ /* 0x000fe40000000000 */
[----:B------:R-:W-:Y:S02]  /*0770*/  @UP0 UIADD3 UR5, UR5, 0x1, URZ ;  /* 0x0000000105050890 */ /* 0x000fe4000fffe03f */
[----:B------:R-:W-:-:S05]  /*0780*/  UISETP.NE.AND UP0, UPT, UR8, URZ, UPT ;  /* 0x0000003f0800728c */ /* 0x000fca000bf05270 */
[----:B------:R-:W-:Y:S02]  /*0790*/  UMOV UR6, UR5 ;  /* 0x0000000500067c82 */ /* 0x000fe40008000000 */
[----:B------:R-:W-:-:S04]  /*07a0*/  @!UP1 UIADD3 UR6, -UR6, URZ, URZ ;  /* 0x0000003f06069290 */ /* 0x000fc8000fffe13f */
[----:B------:R-:W-:-:S04]  /*07b0*/  @!UP0 ULOP3.LUT UR6, URZ, UR8, URZ, 0x33, !UPT ;  /* 0x000000083f068292 */ /* 0x000fc8000f8e333f */
[----:B------:R-:W-:-:S04]  /*07c0*/  UIMAD UR4, UR6, UR4, 0x1 ;  /* 0x00000001060474a4 */ /* 0x000fc8000f8e0204 */
[----:B------:R-:W-:-:S04]  /*07d0*/  UISETP.LT.AND UP0, UPT, UR4, 0x8, UPT ;  /* 0x000000080400788c */ /* 0x000fc8000bf01270 */
[----:B------:R-:W-:Y:S02]  /*07e0*/  USEL UR16, UR4, 0x8, UP0 ;  /* 0x0000000804107887 */ /* 0x000fe40008000000 */
[----:B------:R-:W-:-:S04]  /*07f0*/  UIADD3 UR4, -UR6, URZ, URZ ;  /* 0x0000003f06047290 */ /* 0x000fc8000fffe13f */
[----:B------:R-:W-:Y:S01]  /*0800*/  IABS R3, UR16 ;  /* 0x0000001000037c13 */ /* 0x000fe20008000000 */
[----:B------:R-:W-:Y:S01]  /*0810*/  UIMAD UR17, UR8, UR4, UR9 ;  /* 0x00000004081172a4 */ /* 0x000fe2000f8e0209 */
[----:B------:R-:W-:Y:S02]  /*0820*/  IABS R5, UR16 ;  /* 0x0000001000057c13 */ /* 0x000fe40008000000 */
[----:B------:R1:W2:Y:S01]  /*0830*/  R2UR UR11, R3 ;  /* 0x00000000030b73c2 */ /* 0x0002a200000e0000 */
[----:B------:R-:W-:Y:S02]  /*0840*/  UMOV UR4, URZ ;  /* 0x0000003f00047c82 */ /* 0x000fe40008000000 */
[----:B------:R-:W-:Y:S01]  /*0850*/  IABS R4, UR17 ;  /* 0x0000001100047c13 */ /* 0x000fe20008000000 */
[----:B-1----:R-:W-:-:S04]  /*0860*/  IMAD.MOV R3, RZ, RZ, -R5 ;  /* 0x000000ffff037224 */ /* 0x002fc800078e0a05 */
[----:B------:R-:W1:Y:S01]  /*0870*/  R2UR UR9, R4 ;  /* 0x00000000040973c2 */ /* 0x000e6200000e0000 */
[----:B------:R-:W-:-:S07]  /*0880*/  IABS R5, c[0x0][0x178] ;  /* 0x00005e0000057a13 */ /* 0x000fce0000000000 */
[----:B------:R3:W4:Y:S01]  /*0890*/  R2UR UR10, R3 ;  /* 0x00000000030a73c2 */ /* 0x00072200000e0000 */
[----:B--2---:R-:W2:Y:S08]  /*08a0*/  I2F.RP R0, UR11 ;  /* 0x0000000b00007d06 */ /* 0x004eb00008209400 */
[----:B--2---:R-:W2:Y:S02]  /*08b0*/  MUFU.RCP R0, R0 ;  /* 0x0000000000007308 */ /* 0x004ea40000001000 */
[----:B--2---:R-:W-:-:S06]  /*08c0*/  IADD3 R2, R0, 0xffffffe, RZ ;  /* 0x0ffffffe00027810 */ /* 0x004fcc0007ffe0ff */
[----:B------:R-:W2:Y:S08]  /*08d0*/  I2F.RP R0, R5 ;  /* 0x0000000500007306 */ /* 0x000eb00000209400 */
[----:B------:R-:W5:Y:S08]  /*08e0*/  F2I.FTZ.U32.TRUNC.NTZ R2, R2 ;  /* 0x0000000200027305 */ /* 0x000f70000021f000 */
[----:B--2---:R-:W2:Y:S01]  /*08f0*/  MUFU.RCP R0, R0 ;  /* 0x0000000000007308 */ /* 0x004ea20000001000 */
[----:B-----5:R2:W5:Y:S02]  /*0900*/  R2UR UR5, R2 ;  /* 0x00000000020573c2 */ /* 0x02056400000e0000 */
[----:B--2---:R-:W-:-:S05]  /*0910*/  IADD3 R2, R0, 0xffffffe, RZ ;  /* 0x0ffffffe00027810 */ /* 0x004fca0007ffe0ff */
[----:B---3--:R2:W3:Y:S02]  /*0920*/  F2I.FTZ.U32.TRUNC.NTZ R3, R2 ;  /* 0x0000000200037305 */ /* 0x0084e4000021f000 */
[----:B--2---:R-:W-:Y:S01]  /*0930*/  IMAD.MOV.U32 R2, RZ, RZ, RZ ;  /* 0x000000ffff027224 */ /* 0x004fe200078e00ff */
[----:B-----5:R-:W-:-:S04]  /*0940*/  UIADD3 UR8, URZ, -UR5, URZ ;  /* 0x800000053f087290 */ /* 0x020fc8000fffe03f */
[----:B------:R-:W-:Y:S01]  /*0950*/  UIMAD UR8, UR8, UR11, URZ ;  /* 0x0000000b080872a4 */ /* 0x000fe2000f8e023f */
[----:B---3--:R-:W-:-:S03]  /*0960*/  IMAD.MOV R0, RZ, RZ, -R3 ;  /* 0x000000ffff007224 */ /* 0x008fc600078e0a03 */
[----:B------:R-:W-:Y:S02]  /*0970*/  UIMAD.WIDE.U32 UR4, UR5, UR8, UR4 ;  /* 0x00000008050472a5 */ /* 0x000fe4000f8e0004 */
[----:B------:R-:W-:Y:S02]  /*0980*/  UIADD3 UR8, UR7, -0x80, URZ ;  /* 0xffffff8007087890 */ /* 0x000fe4000fffe03f */
[----:B-1----:R-:W-:-:S04]  /*0990*/  UIMAD.WIDE.U32 UR4, UR5, UR9, URZ ;  /* 0x00000009050472a5 */ /* 0x002fc8000f8e003f */
[----:B----4-:R-:W-:Y:S01]  /*09a0*/  UIMAD UR4, UR5, UR10, UR9 ;  /* 0x0000000a050472a4 */ /* 0x010fe2000f8e0209 */
[C---:B------:R-:W-:Y:S01]  /*09b0*/  ISETP.GE.AND P1, PT, R21.reuse, UR8, PT ;  /* 0x0000000815007c0c */ /* 0x040fe2000bf26270 */
[----:B------:R-:W-:Y:S02]  /*09c0*/  UIADD3 UR9, UR7, -0x100, URZ ;  /* 0xffffff0007097890 */ /* 0x000fe4000fffe03f */
[----:B------:R-:W-:Y:S02]  /*09d0*/  UISETP.GT.U32.AND UP1, UPT, UR11, UR4, UPT ;  /* 0x000000040b00728c */ /* 0x000fe4000bf24070 */
[----:B------:R-:W-:Y:S02]  /*09e0*/  ULDC UR10, c[0x0][0x184] ;  /* 0x00006100000a7ab9 */ /* 0x000fe40000000800 */
[----:B------:R-:W-:Y:S01]  /*09f0*/  ISETP.GE.AND P2, PT, R21, UR9, PT ;  /* 0x0000000915007c0c */ /* 0x000fe2000bf46270 */
[----:B------:R-:W-:-:S06]  /*0a00*/  USHF.L.U32 UR10, UR10, 0x7, URZ ;  /* 0x000000070a0a7899 */ /* 0x000fcc000800063f */
[----:B------:R-:W-:Y:S02]  /*0a10*/  @!UP1 UIADD3 UR4, UR4, -UR11, URZ ;  /* 0x8000000b04049290 */ /* 0x000fe4000fffe03f */
[----:B------:R-:W-:Y:S02]  /*0a20*/  @!UP1 UIADD3 UR5, UR5, 0x1, URZ ;  /* 0x0000000105059890 */ /* 0x000fe4000fffe03f */
[----:B------:R-:W-:Y:S02]  /*0a30*/  UISETP.GE.U32.AND UP0, UPT, UR4, UR11, UPT ;  /* 0x0000000b0400728c */ /* 0x000fe4000bf06070 */
[----:B------:R-:W-:-:S04]  /*0a40*/  ULOP3.LUT UR4, UR17, UR16, URZ, 0x3c, !UPT ;  /* 0x0000001011047292 */ /* 0x000fc8000f8e3c3f */
[----:B------:R-:W-:-:S05]  /*0a50*/  UISETP.GE.AND UP1, UPT, UR4, URZ, UPT ;  /* 0x0000003f0400728c */ /* 0x000fca000bf26270 */
[----:B------:R-:W-:Y:S02]  /*0a60*/  @UP0 UIADD3 UR5, UR5, 0x1, URZ ;  /* 0x0000000105050890 */ /* 0x000fe4000fffe03f */
[----:B------:R-:W-:-:S05]  /*0a70*/  UISETP.NE.AND UP0, UPT, UR16, URZ, UPT ;  /* 0x0000003f1000728c */ /* 0x000fca000bf05270 */
[----:B------:R-:W-:Y:S02]  /*0a80*/  UMOV UR18, UR5 ;  /* 0x0000000500127c82 */ /* 0x000fe40008000000 */
[----:B------:R-:W-:Y:S02]  /*0a90*/  @!UP1 UIADD3 UR18, -UR18, URZ, URZ ;  /* 0x0000003f12129290 */ /* 0x000fe4000fffe13f */
[----:B------:R-:W-:Y:S02]  /*0aa0*/  UMOV UR5, 0x7f ;  /* 0x0000007f00057882 */ /* 0x000fe40000000000 */
[----:B------:R-:W-:Y:S02]  /*0ab0*/  @!UP0 ULOP3.LUT UR18, URZ, UR16, URZ, 0x33, !UPT ;  /* 0x000000103f128292 */ /* 0x000fe4000f8e333f */
[----:B------:R-:W-:-:S04]  /*0ac0*/  UIADD3 UR5, UR5, UR7, URZ ;  /* 0x0000000705057290 */ /* 0x000fc8000fffe03f */
[----:B------:R-:W-:Y:S01]  /*0ad0*/  IMAD.U32 R7, RZ, RZ, UR18 ;  /* 0x00000012ff077e24 */ /* 0x000fe2000f8e00ff */
[----:B------:R-:W-:Y:S02]  /*0ae0*/  UISETP.GT.AND UP0, UPT, UR5, 0x7f, UPT ;  /* 0x0000007f0500788c */ /* 0x000fe4000bf04270 */
[----:B------:R-:W-:Y:S01]  /*0af0*/  UISETP.GT.AND UP1, UPT, UR5, 0xff, UPT ;  /* 0x000000ff0500788c */ /* 0x000fe2000bf24270 */
[----:B------:R-:W-:Y:S01]  /*0b00*/  IMAD R212, R7, 0x40, R212 ;  /* 0x0000004007d47824 */ /* 0x000fe200078e02d4 */
[----:B------:R-:W-:Y:S01]  /*0b10*/  USEL UR4, URZ, 0x10, !UP0 ;  /* 0x000000103f047887 */ /* 0x000fe2000c000000 */
[----:B------:R-:W-:Y:S01]  /*0b20*/  IMAD R7, R0, R5, RZ ;  /* 0x0000000500077224 */ /* 0x000fe200078e02ff */
[----:B------:R-:W-:Y:S02]  /*0b30*/  UISETP.GT.AND UP2, UPT, UR5, 0x17f, UPT ;  /* 0x0000017f0500788c */ /* 0x000fe4000bf44270 */
[----:B------:R-:W-:Y:S01]  /*0b40*/  IABS R0, R212 ;  /* 0x000000d400007213 */ /* 0x000fe20000000000 */
[----:B------:R-:W-:Y:S01]  /*0b50*/  IMAD.HI.U32 R2, R3, R7, R2 ;  /* 0x0000000703027227 */ /* 0x000fe200078e0002 */
[----:B------:R-:W-:Y:S01]  /*0b60*/  PLOP3.LUT P3, PT, PT, PT, UP1, 0x80, 0x0 ;  /* 0x000000000000781c */ /* 0x000fe20003f6f018 */
[----:B------:R-:W-:Y:S01]  /*0b70*/  UISETP.GE.AND UP0, UPT, UR5, 0x80, UPT ;  /* 0x000000800500788c */ /* 0x000fe2000bf06270 */
[----:B------:R-:W-:Y:S01]  /*0b80*/  SEL R3, RZ, 0x10, P2 ;  /* 0x00000010ff037807 */ /* 0x000fe20001000000 */
[----:B------:R-:W-:Y:S01]  /*0b90*/  IMAD.U32 R16, RZ, RZ, UR4 ;  /* 0x00000004ff107e24 */ /* 0x000fe2000f8e00ff */
[----:B------:R-:W-:Y:S01]  /*0ba0*/  ISETP.GE.AND P2, PT, R25, c[0x0][0x17c], PT ;  /* 0x00005f0019007a0c */ /* 0x000fe20003f46270 */
[----:B------:R-:W-:Y:S01]  /*0bb0*/  IMAD.HI.U32 R2, R2, R0, RZ ;  /* 0x0000000002027227 */ /* 0x000fe200078e00ff */
[----:B------:R-:W-:-:S02]  /*0bc0*/  ISETP.GE.AND P6, PT, R212, RZ, PT ;  /* 0x000000ffd400720c */ /* 0x000fc40003fc6270 */
[----:B------:R-:W-:Y:S01]  /*0bd0*/  PLOP3.LUT P4, PT, PT, PT, UP2, 0x80, 0x0 ;  /* 0x000000000000781c */ /* 0x000fe20003f8f028 */
[----:B------:R-:W-:-:S03]  /*0be0*/  IMAD.MOV R2, RZ, RZ, -R2 ;  /* 0x000000ffff027224 */ /* 0x000fc600078e0a02 */
[----:B------:R-:W-:Y:S01]  /*0bf0*/  SEL R3, R3, RZ, P4 ;  /* 0x000000ff03037207 */ /* 0x000fe20002000000 */
[----:B------:R-:W-:Y:S01]  /*0c00*/  IMAD R0, R5, R2, R0 ;  /* 0x0000000205007224 */ /* 0x000fe200078e0200 */
[----:B------:R-:W-:Y:S02]  /*0c10*/  SEL R2, RZ, 0x10, P1 ;  /* 0x00000010ff027807 */ /* 0x000fe40000800000 */
[----:B------:R-:W-:Y:S02]  /*0c20*/  ISETP.GE.AND P4, PT, R213, c[0x0][0x17c], PT ;  /* 0x00005f00d5007a0c */ /* 0x000fe40003f86270 */
[----:B------:R-:W-:Y:S02]  /*0c30*/  ISETP.GT.U32.AND P0, PT, R5, R0, PT ;  /* 0x000000000500720c */ /* 0x000fe40003f04070 */
[----:B------:R-:W-:-:S04]  /*0c40*/  SEL R2, R2, RZ, P3 ;  /* 0x000000ff02027207 */ /* 0x000fc80001800000 */
[----:B------:R-:W-:Y:S02]  /*0c50*/  ISETP.NE.U32.AND P1, PT, R2, RZ, PT ;  /* 0x000000ff0200720c */ /* 0x000fe40003f25070 */
[----:B------:R-:W-:-:S04]  /*0c60*/  SEL R2, R16, RZ, !P2 ;  /* 0x000000ff10027207 */ /* 0x000fc80005000000 */
[----:B------:R-:W-:Y:S01]  /*0c70*/  ISETP.NE.U32.AND P5, PT, R2, RZ, PT ;  /* 0x000000ff0200720c */ /* 0x000fe20003fa5070 */
[----:B------:R-:W-:Y:S01]  /*0c80*/  @!P0 IMAD.IADD R0, R0, 0x1, -R5 ;  /* 0x0000000100008824 */ /* 0x000fe200078e0a05 */
[----:B------:R-:W-:Y:S02]  /*0c90*/  SHF.R.U32.HI R2, RZ, 0x1, R24 ;  /* 0x00000001ff027819 */ /* 0x000fe40000011618 */
[----:B------:R-:W-:Y:S02]  /*0ca0*/  ISETP.NE.U32.AND P0, PT, R3, RZ, PT ;  /* 0x000000ff0300720c */ /* 0x000fe40003f05070 */
[----:B------:R-:W-:Y:S02]  /*0cb0*/  ISETP.GT.U32.AND P3, PT, R5, R0, PT ;  /* 0x000000000500720c */ /* 0x000fe40003f64070 */
[----:B------:R-:W-:Y:S02]  /*0cc0*/  LOP3.LUT R2, R2, 0x38, RZ, 0xc0, !PT ;  /* 0x0000003802027812 */ /* 0x000fe400078ec0ff */
[----:B------:R-:W-:-:S02]  /*0cd0*/  SEL R3, R16, RZ, !P4 ;  /* 0x000000ff10037207 */ /* 0x000fc40006000000 */
[--C-:B------:R-:W-:Y:S02]  /*0ce0*/  LOP3.LUT R2, R2, 0x78, R8.reuse, 0x78, !PT ;  /* 0x0000007802027812 */ /* 0x100fe400078e7808 */
[----:B------:R-:W-:Y:S02]  /*0cf0*/  ISETP.GE.AND P4, PT, R31, c[0x0][0x17c], PT ;  /* 0x00005f001f007a0c */ /* 0x000fe40003f86270 */
[----:B------:R-:W-:Y:S02]  /*0d00*/  LOP3.LUT R2, R2, 0x380, R8, 0xf8, !PT ;  /* 0x0000038002027812 */ /* 0x000fe400078ef808 */
[----:B------:R-:W-:Y:S01]  /*0d10*/  ISETP.NE.U32.AND P2, PT, R3, RZ, PT ;  /* 0x000000ff0300720c */ /* 0x000fe20003f45070 */
[----:B------:R-:W-:Y:S01]  /*0d20*/  @!P3 IMAD.IADD R0, R0, 0x1, -R5 ;  /* 0x000000010000b824 */ /* 0x000fe200078e0a05 */
[----:B------:R-:W-:Y:S01]  /*0d30*/  SEL R3, R16, RZ, !P4 ;  /* 0x000000ff10037207 */ /* 0x000fe20006000000 */
[----:B------:R-:W-:Y:S01]  /*0d40*/  IMAD.WIDE.U32 R4, R25, R20, c[0x0][0x160] ;  /* 0x0000580019047625 */ /* 0x000fe200078e0014 */
[----:B------:R-:W-:-:S02]  /*0d50*/  ISETP.GE.AND P3, PT, R30, c[0x0][0x17c], PT ;  /* 0x00005f001e007a0c */ /* 0x000fc40003f66270 */
[----:B------:R-:W-:Y:S01]  /*0d60*/  ISETP.NE.U32.AND P4, PT, R3, RZ, PT ;  /* 0x000000ff0300720c */ /* 0x000fe20003f85070 */
[----:B------:R-:W-:Y:S01]  /*0d70*/  IMAD.SHL.U32 R2, R2, 0x2, RZ ;  /* 0x0000000202027824 */ /* 0x000fe200078e00ff */
[----:B------:R-:W-:Y:S01]  /*0d80*/  SEL R3, R16, RZ, !P3 ;  /* 0x000000ff10037207 */ /* 0x000fe20005800000 */
[----:B------:R-:W-:Y:S01]  /*0d90*/  @!P6 IMAD.MOV R0, RZ, RZ, -R0 ;  /* 0x000000ffff00e224 */ /* 0x000fe200078e0a00 */
[----:B------:R-:W-:Y:S02]  /*0da0*/  ISETP.NE.AND P6, PT, RZ, c[0x0][0x178], PT ;  /* 0x00005e00ff007a0c */ /* 0x000fe40003fc5270 */
[----:B------:R1:W-:Y:S01]  /*0db0*/  LDGSTS.E.BYPASS.128 [R2], [R4.64], P5 ;  /* 0x0000000004027fae */ /* 0x0003e2000a901c54 */
[----:B------:R-:W-:-:S03]  /*0dc0*/  ISETP.NE.U32.AND P3, PT, R3, RZ, PT ;  /* 0x000000ff0300720c */ /* 0x000fc60003f65070 */
[----:B------:R1:W-:Y:S04]  /*0dd0*/  LDGSTS.E.BYPASS.128 [R2+0x800], [R4.64], P5 ;  /* 0x0080000004027fae */ /* 0x0003e8000a901c54 */
[----:B------:R1:W-:Y:S03]  /*0de0*/  LDGSTS.E.BYPASS.128 [R2+0x1000], [R4.64], P5 ;  /* 0x0100000004027fae */ /* 0x0003e6000a901c54 */
[----:B------:R-:W-:Y:S01]  /*0df0*/  @!P6 LOP3.LUT R0, RZ, c[0x0][0x178], RZ, 0x33, !PT ;  /* 0x00005e00ff00ea12 */ /* 0x000fe200078e33ff */
[----:B------:R1:W-:Y:S01]  /*0e00*/  LDGSTS.E.BYPASS.128 [R2+0x1800], [R4.64], P5 ;  /* 0x0180000004027fae */ /* 0x0003e2000a901c54 */
[----:B------:R-:W-:-:S03]  /*0e10*/  ISETP.GE.AND P6, PT, R29, c[0x0][0x17c], PT ;  /* 0x00005f001d007a0c */ /* 0x000fc60003fc6270 */
[----:B------:R1:W-:Y:S01]  /*0e20*/  LDGSTS.E.BYPASS.128 [R2+0x2000], [R4.64], P5 ;  /* 0x0200000004027fae */ /* 0x0003e2000a901c54 */
[C---:B------:R-:W-:Y:S01]  /*0e30*/  SEL R3, R16.reuse, RZ, !P6 ;  /* 0x000000ff10037207 */ /* 0x040fe20007000000 */
[--C-:B------:R-:W-:Y:S01]  /*0e40*/  IMAD R214, R213, c[0x0][0x184], R0.reuse ;  /* 0x00006100d5d67a24 */ /* 0x100fe200078e0200 */
[----:B------:R-:W-:Y:S01]  /*0e50*/  ISETP.GE.AND P6, PT, R27, c[0x0][0x17c], PT ;  /* 0x00005f001b007a0c */ /* 0x000fe20003fc6270 */
[----:B------:R1:W-:Y:S01]  /*0e60*/  LDGSTS.E.BYPASS.128 [R2+0x2800], [R4.64], P5 ;  /* 0x0280000004027fae */ /* 0x0003e2000a901c54 */
[C---:B------:R-:W-:Y:S02]  /*0e70*/  IMAD R228, R21.reuse, c[0x0][0x184], R0 ;  /* 0x0000610015e47a24 */ /* 0x040fe400078e0200 */
[----:B------:R-:W-:Y:S01]  /*0e80*/  SEL R13, R16, RZ, !P6 ;  /* 0x000000ff100d7207 */ /* 0x000fe20007000000 */
[----:B------:R1:W-:Y:S01]  /*0e90*/  LDGSTS.E.BYPASS.128 [R2+0x3000], [R4.64], P5 ;  /* 0x0300000004027fae */ /* 0x0003e2000a901c54 */
[----:B------:R-:W-:Y:S01]  /*0ea0*/  ISETP.GE.AND P6, PT, R21, c[0x0][0x17c], PT ;  /* 0x00005f0015007a0c */ /* 0x000fe20003fc6270 */
[----:B------:R-:W-:-:S02]  /*0eb0*/  IMAD R216, R19, 0x10, R214 ;  /* 0x0000001013d87824 */ /* 0x000fc400078e02d6 */
[----:B------:R1:W-:Y:S01]  /*0ec0*/  LDGSTS.E.BYPASS.128 [R2+0x3800], [R4.64], P5 ;  /* 0x0380000004027fae */ /* 0x0003e2000a901c54 */
[----:B------:R-:W-:-:S03]  /*0ed0*/  IMAD.WIDE R6, R214, R20, c[0x0][0x168] ;  /* 0x00005a00d6067625 */ /* 0x000fc600078e0214 */
[----:B------:R1:W-:Y:S01]  /*0ee0*/  LDGSTS.E.BYPASS.128 [R2+0x4000], [R4.64], P5 ;  /* 0x0400000004027fae */ /* 0x0003e2000a901c54 */
[----:B------:R-:W-:-:S03]  /*0ef0*/  IMAD.WIDE R8, R216, R20, c[0x0][0x168] ;  /* 0x00005a00d8087625 */ /* 0x000fc600078e0214 */
[----:B------:R1:W-:Y:S01]  /*0f00*/  LDGSTS.E.BYPASS.128 [R2+0x4800], [R4.64], P5 ;  /* 0x0480000004027fae */ /* 0x0003e2000a901c54 */
[----:B------:R-:W-:-:S03]  /*0f10*/  IMAD R218, R19, 0x10, R216 ;  /* 0x0000001013da7824 */ /* 0x000fc600078e02d8 */
        /* <DEDUP_REMOVED lines=8> */
[----:B------:R1:W-:Y:S04]  /*0fa0*/  LDGSTS.E.BYPASS.128 [R2+0x7000], [R4.64], P5 ;  /* 0x0700000004027fae */ /* 0x0003e8000a901c54 */
        /* <DEDUP_REMOVED lines=16> */
[----:B------:R1:W-:Y:S01]  /*10b0*/  LDGSTS.E.BYPASS.128 [R2+0xf800], [R4.64], P5 ;  /* 0x0f80000004027fae */ /* 0x0003e2000a901c54 */
[----:B------:R-:W-:-:S03]  /*10c0*/  ISETP.GE.AND P5, PT, R28, c[0x0][0x17c], PT ;  /* 0x00005f001c007a0c */ /* 0x000fc60003fa6270 */
[----:B------:R-:W0:Y:S01]  /*10d0*/  LDGDEPBAR ;  /* 0x00000000000079af */ /* 0x000e220000000000 */
[----:B------:R-:W-:Y:S02]  /*10e0*/  SEL R12, R16, RZ, !P5 ;  /* 0x000000ff100c7207 */ /* 0x000fe40006800000 */
[----:B------:R-:W-:Y:S01]  /*10f0*/  ISETP.GE.AND P5, PT, R26, c[0x0][0x17c], PT ;  /* 0x00005f001a007a0c */ /* 0x000fe20003fa6270 */
[----:B------:R2:W-:Y:S01]  /*1100*/  LDGSTS.E.BYPASS.128 [R205+0x30000], [R6.64], P2 ;  /* 0x3000000006cd7fae */ /* 0x0005e20009101c54 */
[----:B------:R-:W-:Y:S02]  /*1110*/  ISETP.NE.U32.AND P2, PT, R3, RZ, PT ;  /* 0x000000ff0300720c */ /* 0x000fe40003f45070 */
[C---:B------:R-:W-:Y:S01]  /*1120*/  SEL R14, R16.reuse, RZ, !P5 ;  /* 0x000000ff100e7207 */ /* 0x040fe20006800000 */
[----:B------:R3:W-:Y:S01]  /*1130*/  LDGSTS.E.BYPASS.128 [R205+0x30800], [R8.64], P4 ;  /* 0x3080000008cd7fae */ /* 0x0007e2000a101c54 */
[----:B------:R-:W-:Y:S02]  /*1140*/  ISETP.GE.AND P5, PT, R25, UR8, PT ;  /* 0x0000000819007c0c */ /* 0x000fe4000bfa6270 */
[----:B------:R-:W-:-:S02]  /*1150*/  SEL R16, R16, RZ, !P6 ;  /* 0x000000ff10107207 */ /* 0x000fc40007000000 */
[----:B------:R-:W-:Y:S02]  /*1160*/  PLOP3.LUT P6, PT, PT, PT, UP1, 0x80, 0x0 ;  /* 0x000000000000781c */ /* 0x000fe40003fcf018 */
[----:B------:R-:W-:Y:S02]  /*1170*/  SEL R10, RZ, 0x10, P5 ;  /* 0x00000010ff0a7807 */ /* 0x000fe40002800000 */
[----:B------:R-:W-:Y:S02]  /*1180*/  ISETP.GE.AND P5, PT, R213, UR8, PT ;  /* 0x00000008d5007c0c */ /* 0x000fe4000bfa6270 */
[----:B------:R-:W-:Y:S01]  /*1190*/  SEL R3, R10, RZ, P6 ;  /* 0x000000ff0a037207 */ /* 0x000fe20003000000 */
[----:B------:R-:W-:Y:S01]  /*11a0*/  IMAD.WIDE R10, R218, R20, c[0x0][0x168] ;  /* 0x00005a00da0a7625 */ /* 0x000fe200078e0214 */
[----:B------:R-:W-:Y:S02]  /*11b0*/  PLOP3.LUT P6, PT, PT, PT, UP1, 0x80, 0x0 ;  /* 0x000000000000781c */ /* 0x000fe40003fcf018 */
[----:B------:R-:W-:-:S02]  /*11c0*/  SEL R15, RZ, 0x10, P5 ;  /* 0x00000010ff0f7807 */ /* 0x000fc40002800000 */
[----:B------:R-:W-:Y:S01]  /*11d0*/  ISETP.GE.AND P4, PT, R31, UR8, PT ;  /* 0x000000081f007c0c */ /* 0x000fe2000bf86270 */
[----:B------:R4:W-:Y:S01]  /*11e0*/  LDGSTS.E.BYPASS.128 [R205+0x31000], [R10.64], P3 ;  /* 0x310000000acd7fae */ /* 0x0009e20009901c54 */
[----:B------:R-:W-:Y:S02]  /*11f0*/  ISETP.NE.U32.AND P5, PT, R12, RZ, PT ;  /* 0x000000ff0c00720c */ /* 0x000fe40003fa5070 */
[----:B------:R-:W-:Y:S02]  /*1200*/  SEL R18, R15, RZ, P6 ;  /* 0x000000ff0f127207 */ /* 0x000fe40003000000 */
[----:B------:R-:W-:Y:S02]  /*1210*/  PLOP3.LUT P6, PT, PT, PT, UP1, 0x80, 0x0 ;  /* 0x000000000000781c */ /* 0x000fe40003fcf018 */
[----:B------:R-:W-:Y:S02]  /*1220*/  SEL R12, RZ, 0x10, P4 ;  /* 0x00000010ff0c7807 */ /* 0x000fe40002000000 */
[----:B------:R-:W-:-:S02]  /*1230*/  ISETP.GE.AND P4, PT, R30, UR8, PT ;  /* 0x000000081e007c0c */ /* 0x000fc4000bf86270 */
[----:B------:R-:W-:Y:S02]  /*1240*/  SEL R22, R12, RZ, P6 ;  /* 0x000000ff0c167207 */ /* 0x000fe40003000000 */
[----:B------:R-:W-:Y:S02]  /*1250*/  PLOP3.LUT P6, PT, PT, PT, UP1, 0x80, 0x0 ;  /* 0x000000000000781c */ /* 0x000fe40003fcf018 */
[----:B------:R-:W-:Y:S02]  /*1260*/  SEL R15, RZ, 0x10, P4 ;  /* 0x00000010ff0f7807 */ /* 0x000fe40002000000 */
[----:B------:R-:W-:Y:S01]  /*1270*/  ISETP.NE.U32.AND P3, PT, R13, RZ, PT ;  /* 0x000000ff0d00720c */ /* 0x000fe20003f65070 */
[-C--:B------:R-:W-:Y:S01]  /*1280*/  IMAD.WIDE R12, R220, R20.reuse, c[0x0][0x168] ;  /* 0x00005a00dc0c7625 */ /* 0x080fe200078e0214 */
[----:B------:R-:W-:Y:S02]  /*1290*/  ISETP.NE.U32.AND P4, PT, R14, RZ, PT ;  /* 0x000000ff0e00720c */ /* 0x000fe40003f85070 */
[----:B------:R-:W-:Y:S01]  /*12a0*/  SEL R23, R15, RZ, P6 ;  /* 0x000000ff0f177207 */ /* 0x000fe20003000000 */
[-C--:B------:R-:W-:Y:S01]  /*12b0*/  IMAD.WIDE R14, R222, R20.reuse, c[0x0][0x168] ;  /* 0x00005a00de0e7625 */ /* 0x080fe200078e0214 */
[----:B------:R-:W-:Y:S01]  /*12c0*/  ISETP.NE.U32.AND P6, PT, R16, RZ, PT ;  /* 0x000000ff1000720c */ /* 0x000fe20003fc5070 */
[----:B------:R5:W-:Y:S01]  /*12d0*/  LDGSTS.E.BYPASS.128 [R205+0x31800], [R12.64], P2 ;  /* 0x318000000ccd7fae */ /* 0x000be20009101c54 */
[----:B------:R-:W-:Y:S01]  /*12e0*/  ISETP.NE.U32.AND P2, PT, R18, RZ, PT ;  /* 0x000000ff1200720c */ /* 0x000fe20003f45070 */
[----:B------:R-:W-:-:S02]  /*12f0*/  IMAD.WIDE R16, R224, R20, c[0x0][0x168] ;  /* 0x00005a00e0107625 */ /* 0x000fc400078e0214 */
[----:B------:R1:W-:Y:S01]  /*1300*/  LDGSTS.E.BYPASS.128 [R205+0x32000], [R14.64], P5 ;  /* 0x320000000ecd7fae */ /* 0x0003e2000a901c54 */
[----:B------:R-:W-:Y:S01]  /*1310*/  ISETP.GE.AND P5, PT, R25, UR9, PT ;  /* 0x0000000919007c0c */ /* 0x000fe2000bfa6270 */
[-C--:B------:R-:W-:Y:S02]  /*1320*/  IMAD.WIDE R18, R226, R20.reuse, c[0x0][0x168] ;  /* 0x00005a00e2127625 */ /* 0x080fe400078e0214 */
[----:B------:R1:W-:Y:S01]  /*1330*/  LDGSTS.E.BYPASS.128 [R205+0x32800], [R16.64], P3 ;  /* 0x3280000010cd7fae */ /* 0x0003e20009901c54 */
[----:B------:R-:W-:Y:S01]  /*1340*/  ISETP.NE.U32.AND P3, PT, R3, RZ, PT ;  /* 0x000000ff0300720c */ /* 0x000fe20003f65070 */
[----:B------:R-:W-:Y:S01]  /*1350*/  IMAD.WIDE R20, R228, R20, c[0x0][0x168] ;  /* 0x00005a00e4147625 */ /* 0x000fe200078e0214 */
[----:B------:R-:W-:Y:S01]  /*1360*/  SEL R3, RZ, 0x10, P5 ;  /* 0x00000010ff037807 */ /* 0x000fe20002800000 */
[----:B------:R1:W-:Y:S01]  /*1370*/  LDGSTS.E.BYPASS.128 [R205+0x33000], [R18.64], P4 ;  /* 0x3300000012cd7fae */ /* 0x0003e2000a101c54 */
[----:B------:R-:W-:Y:S01]  /*1380*/  PLOP3.LUT P5, PT, PT, PT, UP2, 0x80, 0x0 ;  /* 0x000000000000781c */ /* 0x000fe20003faf028 */
[----:B------:R-:W-:Y:S01]  /*1390*/  IMAD.U32 R25, RZ, RZ, UR10 ;  /* 0x0000000aff197e24 */ /* 0x000fe2000f8e00ff */
[----:B------:R-:W-:Y:S01]  /*13a0*/  ISETP.GE.AND P4, PT, R29, UR8, PT ;  /* 0x000000081d007c0c */ /* 0x000fe2000bf86270 */
[----:B------:R1:W-:Y:S01]  /*13b0*/  LDGSTS.E.BYPASS.128 [R205+0x33800], [R20.64], P6 ;  /* 0x3380000014cd7fae */ /* 0x0003e2000b101c54 */
[----:B------:R-:W-:Y:S01]  /*13c0*/  SEL R3, R3, RZ, P5 ;  /* 0x000000ff03037207 */ /* 0x000fe20002800000 */
[----:B---3--:R-:W-:Y:S01]  /*13d0*/  IMAD.WIDE R8, R25, 0x2, R8 ;  /* 0x0000000219087825 */ /* 0x008fe200078e0208 */
[----:B------:R-:W-:Y:S01]  /*13e0*/  SEL R0, RZ, 0x10, P4 ;  /* 0x00000010ff007807 */ /* 0x000fe20002000000 */
[----:B------:R-:W0:Y:S04]  /*13f0*/  LDGDEPBAR ;  /* 0x00000000000079af */ /* 0x000e280000000000 */
[----:B------:R-:W-:Y:S01]  /*1400*/  BAR.SYNC.DEFER_BLOCKING 0x0 ;  /* 0x0000000000007b1d */ /* 0x000fe20000010000 */
[----:B------:R-:W-:Y:S01]  /*1410*/  ISETP.NE.U32.AND P5, PT, R3, RZ, PT ;  /* 0x000000ff0300720c */ /* 0x000fe20003fa5070 */
[----:B------:R-:W-:Y:S01]  /*1420*/  IMAD.U32 R3, RZ, RZ, UR10 ;  /* 0x0000000aff037e24 */ /* 0x000fe2000f8e00ff */
[----:B------:R-:W-:Y:S01]  /*1430*/  ISETP.NE.U32.AND P4, PT, R22, RZ, PT ;  /* 0x000000ff1600720c */ /* 0x000fe20003f85070 */
[----:B-1----:R-:W-:Y:S01]  /*1440*/  IMAD.WIDE R16, R25, 0x2, R16 ;  /* 0x0000000219107825 */ /* 0x002fe200078e0210 */
[----:B------:R-:W-:-:S03]  /*1450*/  PLOP3.LUT P6, PT, PT, PT, UP1, 0x80, 0x0 ;  /* 0x000000000000781c */ /* 0x000fc60003fcf018 */
[----:B--2---:R-:W-:Y:S01]  /*1460*/  IMAD.WIDE R6, R3, 0x2, R6 ;  /* 0x0000000203067825 */ /* 0x004fe200078e0206 */
[----:B------:R-:W-:Y:S02]  /*1470*/  SEL R0, R0, RZ, P6 ;  /* 0x000000ff00007207 */ /* 0x000fe40003000000 */
[----:B------:R-:W-:Y:S01]  /*1480*/  ISETP.NE.U32.AND P6, PT, R23, RZ, PT ;  /* 0x000000ff1700720c */ /* 0x000fe20003fc5070 */
[----:B----4-:R-:W-:-:S04]  /*1490*/  IMAD.WIDE R10, R3, 0x2, R10 ;  /* 0x00000002030a7825 */ /* 0x010fc800078e020a */
[----:B------:R-:W-:Y:S02]  /*14a0*/  IMAD.U32 R23, RZ, RZ, UR10 ;  /* 0x0000000aff177e24 */ /* 0x000fe4000f8e00ff */
[----:B------:R-:W-:-:S04]  /*14b0*/  IMAD.WIDE R20, R25, 0x2, R20 ;  /* 0x0000000219147825 */ /* 0x000fc800078e0214 */
[C---:B-----5:R-:W-:Y:S01]  /*14c0*/  IMAD.WIDE R12, R23.reuse, 0x2, R12 ;  /* 0x00000002170c7825 */ /* 0x060fe200078e020c */
[----:B------:R-:W-:Y:S01]  /*14d0*/  @!PT LDS RZ, [RZ] ;  /* 0x00000000fffff984 */ /* 0x000fe20000000800 */
[----:B------:R-:W-:Y:S01]  /*14e0*/  @!PT LDS RZ, [RZ] ;  /* 0x00000000fffff984 */ /* 0x000fe20000000800 */
[----:B------:R-:W-:Y:S01]  /*14f0*/  @!PT LDS RZ, [RZ] ;  /* 0x00000000fffff984 */ /* 0x000fe20000000800 */
[----:B------:R1:W-:Y:S03]  /*1500*/  LDGSTS.E.BYPASS.128 [R2+0x10000], [R4.64+0x100], P3 ;  /* 0x1000010004027fae */ /* 0x0003e60009901c54 */
[C---:B------:R-:W-:Y:S01]  /*1510*/  IMAD.WIDE R14, R23.reuse, 0x2, R14 ;  /* 0x00000002170e7825 */ /* 0x040fe200078e020e */
[----:B------:R1:W-:Y:S03]  /*1520*/  LDGSTS.E.BYPASS.128 [R2+0x10800], [R4.64+0x100], P3 ;  /* 0x1080010004027fae */ /* 0x0003e60009901c54 */
[----:B------:R-:W-:Y:S01]  /*1530*/  IMAD.WIDE R18, R23, 0x2, R18 ;  /* 0x0000000217127825 */ /* 0x000fe200078e0212 */
[----:B------:R1:W-:Y:S04]  /*1540*/  LDGSTS.E.BYPASS.128 [R2+0x11000], [R4.64+0x100], P3 ;  /* 0x1100010004027fae */ /* 0x0003e80009901c54 */
        /* <DEDUP_REMOVED lines=28> */
[----:B------:R1:W-:Y:S01]  /*1710*/  LDGSTS.E.BYPASS.128 [R2+0x1f800], [R4.64+0x100], P3 ;  /* 0x1f80010004027fae */ /* 0x0003e20009901c54 */
[----:B------:R-:W-:-:S03]  /*1720*/  ISETP.NE.U32.AND P3, PT, R0, RZ, PT ;  /* 0x000000ff0000720c */ /* 0x000fc60003f65070 */
[----:B------:R-:W0:Y:S04]  /*1730*/  LDGDEPBAR ;  /* 0x00000000000079af */ /* 0x000e280000000000 */
[----:B------:R2:W-:Y:S01]  /*1740*/  LDGSTS.E.BYPASS.128 [R205+0x34000], [R6.64], P2 ;  /* 0x3400000006cd7fae */ /* 0x0005e20009101c54 */
[----:B------:R-:W-:-:S03]  /*1750*/  ISETP.GE.AND P2, PT, R28, UR8, PT ;  /* 0x000000081c007c0c */ /* 0x000fc6000bf46270 */
[----:B------:R3:W-:Y:S01]  /*1760*/  LDGSTS.E.BYPASS.128 [R205+0x34800], [R8.64], P4 ;  /* 0x3480000008cd7fae */ /* 0x0007e2000a101c54 */
[----:B------:R-:W-:Y:S02]  /*1770*/  PLOP3.LUT P4, PT, PT, PT, UP1, 0x80, 0x0 ;  /* 0x000000000000781c */ /* 0x000fe40003f8f018 */
[----:B------:R-:W-:Y:S01]  /*1780*/  SEL R0, RZ, 0x10, P2 ;  /* 0x00000010ff007807 */ /* 0x000fe20001000000 */
[----:B------:R4:W-:Y:S01]  /*1790*/  LDGSTS.E.BYPASS.128 [R205+0x35000], [R10.64], P6 ;  /* 0x350000000acd7fae */ /* 0x0009e2000b101c54 */
[----:B------:R-:W-:Y:S02]  /*17a0*/  ISETP.GE.AND P2, PT, R27, UR8, PT ;  /* 0x000000081b007c0c */ /* 0x000fe4000bf46270 */
[----:B------:R-:W-:Y:S01]  /*17b0*/  SEL R0, R0, RZ, P4 ;  /* 0x000000ff00007207 */ /* 0x000fe20002000000 */
[----:B------:R5:W-:Y:S01]  /*17c0*/  LDGSTS.E.BYPASS.128 [R205+0x35800], [R12.64], P3 ;  /* 0x358000000ccd7fae */ /* 0x000be20009901c54 */
[----:B------:R-:W-:Y:S02]  /*17d0*/  PLOP3.LUT P4, PT, PT, PT, UP1, 0x80, 0x0 ;  /* 0x000000000000781c */ /* 0x000fe40003f8f018 */
[----:B------:R-:W-:-:S02]  /*17e0*/  SEL R3, RZ, 0x10, P2 ;  /* 0x00000010ff037807 */ /* 0x000fc40001000000 */
[----:B------:R-:W-:Y:S02]  /*17f0*/  ISETP.GE.AND P6, PT, R26, UR8, PT ;  /* 0x000000081a007c0c */ /* 0x000fe4000bfc6270 */
[----:B------:R-:W-:Y:S02]  /*1800*/  ISETP.NE.U32.AND P2, PT, R0, RZ, PT ;  /* 0x000000ff0000720c */ /* 0x000fe40003f45070 */
[----:B------:R-:W-:Y:S02]  /*1810*/  SEL R3, R3, RZ, P4 ;  /* 0x000000ff03037207 */ /* 0x000fe40002000000 */
[----:B------:R-:W-:Y:S02]  /*1820*/  PLOP3.LUT P4, PT, PT, PT, UP1, 0x80, 0x0 ;  /* 0x000000000000781c */ /* 0x000fe40003f8f018 */
[----:B------:R-:W-:Y:S02]  /*1830*/  SEL R0, RZ, 0x10, P6 ;  /* 0x00000010ff007807 */ /* 0x000fe40003000000 */
[----:B------:R-:W-:-:S02]  /*1840*/  ISETP.GE.AND P6, PT, R213, UR9, PT ;  /* 0x00000009d5007c0c */ /* 0x000fc4000bfc6270 */
[----:B------:R-:W-:Y:S02]  /*1850*/  ISETP.NE.U32.AND P3, PT, R3, RZ, PT ;  /* 0x000000ff0300720c */ /* 0x000fe40003f65070 */
[----:B------:R-:W-:Y:S01]  /*1860*/  SEL R0, R0, RZ, P4 ;  /* 0x000000ff00007207 */ /* 0x000fe20002000000 */
[----:B------:R1:W-:Y:S01]  /*1870*/  LDGSTS.E.BYPASS.128 [R205+0x36000], [R14.64], P2 ;  /* 0x360000000ecd7fae */ /* 0x0003e20009101c54 */
[----:B------:R-:W-:Y:S02]  /*1880*/  PLOP3.LUT P4, PT, PT, PT, UP2, 0x80, 0x0 ;  /* 0x000000000000781c */ /* 0x000fe40003f8f028 */
[----:B------:R-:W-:Y:S02]  /*1890*/  SEL R3, RZ, 0x10, P6 ;  /* 0x00000010ff037807 */ /* 0x000fe40003000000 */
[----:B------:R-:W-:Y:S02]  /*18a0*/  ISETP.GE.AND P6, PT, R31, UR9, PT ;  /* 0x000000091f007c0c */ /* 0x000fe4000bfc6270 */
[----:B------:R-:W-:-:S02]  /*18b0*/  SEL R3, R3, RZ, P4 ;  /* 0x000000ff03037207 */ /* 0x000fc40002000000 */
[----:B------:R-:W-:Y:S01]  /*18c0*/  ISETP.NE.U32.AND P4, PT, R0, RZ, PT ;  /* 0x000000ff0000720c */ /* 0x000fe20003f85070 */
[----:B------:R2:W-:Y:S01]  /*18d0*/  LDGSTS.E.BYPASS.128 [R205+0x36800], [R16.64], P3 ;  /* 0x3680000010cd7fae */ /* 0x0005e20009901c54 */
[----:B------:R-:W-:Y:S01]  /*18e0*/  SEL R0, RZ, 0x10, P6 ;  /* 0x00000010ff007807 */ /* 0x000fe20003000000 */
[----:B-1----:R-:W-:Y:S01]  /*18f0*/  IMAD.WIDE R14, R23, 0x2, R14 ;  /* 0x00000002170e7825 */ /* 0x002fe200078e020e */
[----:B------:R-:W-:Y:S02]  /*1900*/  PLOP3.LUT P6, PT, PT, PT, UP2, 0x80, 0x0 ;  /* 0x000000000000781c */ /* 0x000fe40003fcf028 */
[----:B------:R-:W-:Y:S02]  /*1910*/  ISETP.GE.AND P3, PT, R30, UR9, PT ;  /* 0x000000091e007c0c */ /* 0x000fe4000bf66270 */
[----:B------:R-:W-:Y:S02]  /*1920*/  SEL R0, R0, RZ, P6 ;  /* 0x000000ff00007207 */ /* 0x000fe40003000000 */
[----:B------:R-:W-:-:S02]  /*1930*/  ISETP.NE.U32.AND P6, PT, R3, RZ, PT ;  /* 0x000000ff0300720c */ /* 0x000fc40003fc5070 */
[----:B------:R-:W-:Y:S01]  /*1940*/  ISETP.NE.U32.AND P2, PT, R0, RZ, PT ;  /* 0x000000ff0000720c */ /* 0x000fe20003f45070 */
[----:B------:R1:W-:Y:S01]  /*1950*/  LDGSTS.E.BYPASS.128 [R205+0x37000], [R18.64], P4 ;  /* 0x3700000012cd7fae */ /* 0x0003e2000a101c54 */
[----:B------:R-:W-:Y:S01]  /*1960*/  ISETP.GE.AND P4, PT, R29, UR9, PT ;  /* 0x000000091d007c0c */ /* 0x000fe2000bf86270 */
[----:B--2---:R-:W-:Y:S01]  /*1970*/  IMAD.WIDE R16, R25, 0x2, R16 ;  /* 0x0000000219107825 */ /* 0x004fe200078e0210 */
[----:B------:R-:W-:Y:S01]  /*1980*/  SEL R0, RZ, 0x10, P3 ;  /* 0x00000010ff007807 */ /* 0x000fe20001800000 */
[----:B------:R2:W-:Y:S01]  /*1990*/  LDGSTS.E.BYPASS.128 [R205+0x37800], [R20.64], P1 ;  /* 0x3780000014cd7fae */ /* 0x0005e20008901c54 */
[----:B------:R-:W-:Y:S02]  /*19a0*/  PLOP3.LUT P1, PT, PT, PT, UP2, 0x80, 0x0 ;  /* 0x000000000000781c */ /* 0x000fe40003f2f028 */
[----:B------:R-:W-:Y:S01]  /*19b0*/  SEL R3, RZ, 0x10, P4 ;  /* 0x00000010ff037807 */ /* 0x000fe20002000000 */
[----:B------:R-:W0:Y:S04]  /*19c0*/  LDGDEPBAR ;  /* 0x00000000000079af */ /* 0x000e280000000000 */
[----:B------:R-:W-:Y:S01]  /*19d0*/  BAR.SYNC.DEFER_BLOCKING 0x0 ;  /* 0x0000000000007b1d */ /* 0x000fe20000010000 */
[----:B------:R-:W-:-:S02]  /*19e0*/  PLOP3.LUT P3, PT, PT, PT, UP2, 0x80, 0x0 ;  /* 0x000000000000781c */ /* 0x000fc40003f6f028 */
[----:B------:R-:W-:Y:S01]  /*19f0*/  PLOP3.LUT P4, PT, PT, PT, UP2, 0x80, 0x0 ;  /* 0x000000000000781c */ /* 0x000fe20003f8f028 */
[----:B--2---:R-:W-:Y:S01]  /*1a00*/  IMAD.WIDE R20, R23, 0x2, R20 ;  /* 0x0000000217147825 */ /* 0x004fe200078e0214 */
[----:B------:R-:W-:Y:S02]  /*1a10*/  SEL R0, R0, RZ, P1 ;  /* 0x000000ff00007207 */ /* 0x000fe40000800000 */
[----:B------:R-:W-:Y:S01]  /*1a20*/  ISETP.GE.AND P1, PT, R27, UR9, PT ;  /* 0x000000091b007c0c */ /* 0x000fe2000bf26270 */
[----:B------:R-:W-:Y:S01]  /*1a30*/  IMAD.U32 R27, RZ, RZ, UR10 ;  /* 0x0000000aff1b7e24 */ /* 0x000fe2000f8e00ff */
[----:B------:R-:W-:Y:S02]  /*1a40*/  SEL R3, R3, RZ, P3 ;  /* 0x000000ff03037207 */ /* 0x000fe40001800000 */
[----:B------:R-:W-:Y:S01]  /*1a50*/  ISETP.NE.U32.AND P3, PT, R0, RZ, PT ;  /* 0x000000ff0000720c */ /* 0x000fe20003f65070 */
[----:B-1----:R-:W-:Y:S01]  /*1a60*/  IMAD.WIDE R18, R27, 0x2, R18 ;  /* 0x000000021b127825 */ /* 0x002fe200078e0212 */
[----:B------:R-:W-:-:S02]  /*1a70*/  SEL R0, RZ, 0x10, P1 ;  /* 0x00000010ff007807 */ /* 0x000fc40000800000 */
[----:B------:R-:W-:Y:S01]  /*1a80*/  ISETP.NE.U32.AND P1, PT, R3, RZ, PT ;  /* 0x000000ff0300720c */ /* 0x000fe20003f25070 */
[----:B------:R-:W-:Y:S01]  /*1a90*/  @!PT LDS RZ, [RZ] ;  /* 0x00000000fffff984 */ /* 0x000fe20000000800 */
[----:B------:R-:W-:Y:S01]  /*1aa0*/  @!PT LDS RZ, [RZ] ;  /* 0x00000000fffff984 */ /* 0x000fe20000000800 */
[----:B------:R-:W-:Y:S01]  /*1ab0*/  @!PT LDS RZ, [RZ] ;  /* 0x00000000fffff984 */ /* 0x000fe20000000800 */
        /* <DEDUP_REMOVED lines=32> */
[----:B------:R-:W-:-:S03]  /*1cc0*/  ISETP.GE.AND P5, PT, R28, UR9, PT ;  /* 0x000000091c007c0c */ /* 0x000fc6000bfa6270 */
[----:B------:R-:W0:Y:S01]  /*1cd0*/  LDGDEPBAR ;  /* 0x00000000000079af */ /* 0x000e220000000000 */
[----:B------:R-:W-:Y:S02]  /*1ce0*/  SEL R22, RZ, 0x10, P5 ;  /* 0x00000010ff167807 */ /* 0x000fe40002800000 */
[----:B------:R-:W-:Y:S02]  /*1cf0*/  PLOP3.LUT P5, PT, PT, PT, UP2, 0x80, 0x0 ;  /* 0x000000000000781c */ /* 0x000fe40003faf028 */
[----:B------:R-:W-:Y:S02]  /*1d00*/  SEL R22, R22, RZ, P4 ;  /* 0x000000ff16167207 */ /* 0x000fe40002000000 */
[----:B------:R-:W-:Y:S01]  /*1d10*/  ISETP.GE.AND P4, PT, R26, UR9, PT ;  /* 0x000000091a007c0c */ /* 0x000fe2000bf86270 */
[----:B-1----:R-:W-:Y:S01]  /*1d20*/  IMAD.U32 R5, RZ, RZ, UR10 ;  /* 0x0000000aff057e24 */ /* 0x002fe2000f8e00ff */
[----:B------:R-:W-:Y:S02]  /*1d30*/  SEL R0, R0, RZ, P5 ;  /* 0x000000ff00007207 */ /* 0x000fe40002800000 */
[----:B------:R-:W-:Y:S01]  /*1d40*/  SEL R3, RZ, 0x10, P4 ;  /* 0x00000010ff037807 */ /* 0x000fe20002000000 */
[----:B------:R-:W-:Y:S01]  /*1d50*/  IMAD.WIDE R6, R5, 0x2, R6 ;  /* 0x0000000205067825 */ /* 0x000fe200078e0206 */
[----:B------:R-:W-:-:S02]  /*1d60*/  PLOP3.LUT P4, PT, PT, PT, UP2, 0x80, 0x0 ;  /* 0x000000000000781c */ /* 0x000fc40003f8f028 */
[----:B------:R-:W-:Y:S01]  /*1d70*/  ISETP.NE.U32.AND P5, PT, R22, RZ, PT ;  /* 0x000000ff1600720c */ /* 0x000fe20003fa5070 */
[----:B---3--:R-:W-:Y:S01]  /*1d80*/  IMAD.WIDE R8, R5, 0x2, R8 ;  /* 0x0000000205087825 */ /* 0x008fe200078e0208 */
[----:B------:R-:W-:Y:S01]  /*1d90*/  SEL R3, R3, RZ, P4 ;  /* 0x000000ff03037207 */ /* 0x000fe20002000000 */
[----:B------:R1:W-:Y:S01]  /*1da0*/  LDGSTS.E.BYPASS.128 [R205+0x38000], [R6.64], P6 ;  /* 0x3800000006cd7fae */ /* 0x0003e2000b101c54 */
[----:B------:R-:W-:Y:S01]  /*1db0*/  ISETP.NE.U32.AND P4, PT, R0, RZ, PT ;  /* 0x000000ff0000720c */ /* 0x000fe20003f85070 */
[----:B-----5:R-:W-:Y:S01]  /*1dc0*/  IMAD.WIDE R12, R5, 0x2, R12 ;  /* 0x00000002050c7825 */ /* 0x020fe200078e020c */
[----:B------:R-:W-:Y:S01]  /*1dd0*/  ISETP.NE.U32.AND P6, PT, R3, RZ, PT ;  /* 0x000000ff0300720c */ /* 0x000fe20003fc5070 */
[----:B------:R1:W-:Y:S01]  /*1de0*/  LDGSTS.E.BYPASS.128 [R205+0x38800], [R8.64], P2 ;  /* 0x3880000008cd7fae */ /* 0x0003e20009101c54 */
[----:B------:R-:W-:Y:S01]  /*1df0*/  LOP3.LUT R26, R24, 0x10, RZ, 0xc0, !PT ;  /* 0x00000010181a7812 */ /* 0x000fe200078ec0ff */
[----:B------:R-:W-:-:S04]  /*1e00*/  IMAD.U32 R3, RZ, RZ, UR10 ;  /* 0x0000000aff037e24 */ /* 0x000fc8000f8e00ff */
[----:B----4-:R-:W-:-:S05]  /*1e10*/  IMAD.WIDE R10, R3, 0x2, R10 ;  /* 0x00000002030a7825 */ /* 0x010fca00078e020a */
[----:B------:R1:W-:Y:S04]  /*1e20*/  LDGSTS.E.BYPASS.128 [R205+0x39000], [R10.64], P3 ;  /* 0x390000000acd7fae */ /* 0x0003e80009901c54 */
[----:B------:R1:W-:Y:S04]  /*1e30*/  LDGSTS.E.BYPASS.128 [R205+0x39800], [R12.64], P1 ;  /* 0x398000000ccd7fae */ /* 0x0003e80008901c54 */
[----:B------:R1:W-:Y:S04]  /*1e40*/  LDGSTS.E.BYPASS.128 [R205+0x3a000], [R14.64], P5 ;  /* 0x3a0000000ecd7fae */ /* 0x0003e8000a901c54 */
[----:B------:R1:W-:Y:S04]  /*1e50*/  LDGSTS.E.BYPASS.128 [R205+0x3a800], [R16.64], P4 ;  /* 0x3a80000010cd7fae */ /* 0x0003e8000a101c54 */
[----:B------:R1:W-:Y:S04]  /*1e60*/  LDGSTS.E.BYPASS.128 [R205+0x3b000], [R18.64], P6 ;  /* 0x3b00000012cd7fae */ /* 0x0003e8000b101c54 */
[----:B------:R1:W-:Y:S01]  /*1e70*/  LDGSTS.E.BYPASS.128 [R205+0x3b800], [R20.64], P0 ;  /* 0x3b80000014cd7fae */ /* 0x0003e20008101c54 */
[----:B------:R-:W-:-:S03]  /*1e80*/  PLOP3.LUT P0, PT, PT, PT, UP0, 0x40, 0x0 ;  /* 0x000000000000781c */ /* 0x000fc60003f0e808 */
[----:B------:R-:W0:Y:S10]  /*1e90*/  LDGDEPBAR ;  /* 0x00000000000079af */ /* 0x000e340000000000 */
[----:B------:R-:W-:Y:S05]  /*1ea0*/  @P0 BRA `(.L_x_0) ;  /* 0x0000328000000947 */ /* 0x000fea0003800000 */
[C---:B-1----:R-:W-:Y:S01]  /*1eb0*/  LOP3.LUT R0, R24.reuse, 0x3, RZ, 0xc0, !PT ;  /* 0x0000000318007812 */ /* 0x042fe200078ec0ff */
[C---:B------:R-:W-:Y:S01]  /*1ec0*/  IMAD.SHL.U32 R5, R24.reuse, 0x80, RZ ;  /* 0x0000008018057824 */ /* 0x040fe200078e00ff */
[----:B------:R-:W-:Y:S01]  /*1ed0*/  SHF.R.S32.HI R3, RZ, 0x2, R24 ;  /* 0x00000002ff037819 */ /* 0x000fe20000011418 */
[----:B------:R-:W-:Y:S01]  /*1ee0*/  IMAD.MOV.U32 R9, RZ, RZ, 0x10 ;  /* 0x00000010ff097424 */ /* 0x000fe200078e00ff */
[----:B------:R-:W-:Y:S01]  /*1ef0*/  LOP3.LUT R8, R24, 0xf, RZ, 0xc0, !PT ;  /* 0x0000000f18087812 */ /* 0x000fe200078ec0ff */
[C---:B------:R-:W-:Y:S01]  /*1f00*/  IMAD R4, R0.reuse, 0x88, RZ ;  /* 0x0000008800047824 */ /* 0x040fe200078e02ff */
[----:B------:R-:W-:Y:S01]  /*1f10*/  SGXT R3, R3, 0x1 ;  /* 0x000000010303781a */ /* 0x000fe20000000200 */
[----:B------:R-:W-:Y:S01]  /*1f20*/  IMAD R6, R0, 0x48, RZ ;  /* 0x0000004800067824 */ /* 0x000fe200078e02ff */
[----:B------:R-:W-:Y:S01]  /*1f30*/  SHF.R.U32.HI R0, RZ, 0x1, R26 ;  /* 0x00000001ff007819 */ /* 0x000fe2000001161a */
[----:B------:R-:W-:Y:S01]  /*1f40*/  UIADD3 UR11, UR7, -0x180, URZ ;  /* 0xfffffe80070b7890 */ /* 0x000fe2000fffe03f */
[--C-:B------:R-:W-:Y:S01]  /*1f50*/  LOP3.LUT R4, R4, 0x220, R3.reuse, 0x78, !PT ;  /* 0x0000022004047812 */ /* 0x100fe200078e7803 */
[----:B------:R-:W-:Y:S01]  /*1f60*/  USHF.R.S32.HI UR7, URZ, 0x1f, UR5 ;  /* 0x0000001f3f077899 */ /* 0x000fe20008011405 */
[----:B------:R-:W-:Y:S01]  /*1f70*/  LOP3.LUT R6, R6, 0x120, R3, 0x78, !PT ;  /* 0x0000012006067812 */ /* 0x000fe200078e7803 */
[----:B------:R-:W-:Y:S01]  /*1f80*/  IMAD.SHL.U32 R3, R24, 0x40, RZ ;  /* 0x0000004018037824 */ /* 0x000fe200078e00ff */
[----:B------:R-:W-:Y:S01]  /*1f90*/  LOP3.LUT R7, R4, 0x400, R5, 0xf8, !PT ;  /* 0x0000040004077812 */ /* 0x000fe200078ef805 */
[----:B------:R-:W-:Y:S01]  /*1fa0*/  IMAD.WIDE.U32 R4, R8, R9, c[0x0][0x160] ;  /* 0x0000580008047625 */ /* 0x000fe200078e0009 */
[----:B------:R-:W-:Y:S01]  /*1fb0*/  USHF.R.S32.HI UR14, URZ, 0x1f, UR10 ;  /* 0x0000001f3f0e7899 */ /* 0x000fe2000801140a */
[----:B------:R-:W-:Y:S01]  /*1fc0*/  SHF.R.S32.HI R229, RZ, 0x1f, R228 ;  /* 0x0000001fffe57819 */ /* 0x000fe200000114e4 */
[----:B------:R-:W-:Y:S01]  /*1fd0*/  ULEA.HI UR7, UR7, UR5, URZ, 0x7 ;  /* 0x0000000507077291 */ /* 0x000fe2000f8f383f */
[----:B------:R-:W-:Y:S01]  /*1fe0*/  LOP3.LUT R0, R7, R0, RZ, 0x3c, !PT ;  /* 0x0000000007007212 */ /* 0x000fe200078e3cff */
[----:B------:R-:W-:Y:S01]  /*1ff0*/  UMOV UR15, 0x6 ;  /* 0x00000006000f7882 */ /* 0x000fe20000000000 */
[----:B------:R-:W-:Y:S01]  /*2000*/  IADD3 R207, P0, R4, 0x300, RZ ;  /* 0x0000030004cf7810 */ /* 0x000fe20007f1e0ff */
[----:B------:R-:W-:Y:S01]  /*2010*/  ULDC.64 UR8, c[0x0][0x168] ;  /* 0x00005a0000087ab9 */ /* 0x000fe20000000a00 */
[--C-:B------:R-:W-:Y:S01]  /*2020*/  LOP3.LUT R204, R0, 0x800, R3.reuse, 0xf8, !PT ;  /* 0x0000080000cc7812 */ /* 0x100fe200078ef803 */
[----:B------:R-:W-:Y:S01]  /*2030*/  UIMAD.WIDE.U32 UR8, UR10, UR15, UR8 ;  /* 0x0000000f0a0872a5 */ /* 0x000fe2000f8e0008 */
[----:B------:R-:W-:Y:S01]  /*2040*/  LOP3.LUT R0, R6, 0x600, R3, 0xf8, !PT ;  /* 0x0000060006007812 */ /* 0x000fe200078ef803 */
[----:B------:R-:W-:Y:S01]  /*2050*/  IMAD.X R206, RZ, RZ, R5, P0 ;  /* 0x000000ffffce7224 */ /* 0x000fe200000e0605 */
[----:B------:R-:W-:Y:S01]  /*2060*/  LOP3.LUT R204, R204, 0x1000, R3, 0xf8, !PT ;  /* 0x00001000cccc7812 */ /* 0x000fe200078ef803 */
[----:B------:R-:W-:Y:S01]  /*2070*/  UIMAD UR5, UR14, 0x6, URZ ;  /* 0x000000060e0578a4 */ /* 0x000fe2000f8e023f */
[C---:B------:R-:W-:Y:S01]  /*2080*/  LOP3.LUT R5, R0.reuse, 0x8, RZ, 0x3c, !PT ;  /* 0x0000000800057812 */ /* 0x040fe200078e3cff */
[----:B------:R-:W-:Y:S01]  /*2090*/  USHF.R.S32.HI UR7, URZ, 0x7, UR7 ;  /* 0x000000073f077899 */ /* 0x000fe20008011407 */
[C---:B------:R-:W-:Y:S01]  /*20a0*/  LOP3.LUT R4, R0.reuse, 0x808, RZ, 0x3c, !PT ;  /* 0x0000080800047812 */ /* 0x040fe200078e3cff */
[----:B------:R-:W-:Y:S01]  /*20b0*/  CS2R R180, SRZ ;  /* 0x0000000000b47805 */ /* 0x000fe2000001ff00 */
        /* <DEDUP_REMOVED lines=32> */
[----:B------:R-:W-:Y:S01]  /*22c0*/  SHF.R.S32.HI R227, RZ, 0x1f, R226 ;  /* 0x0000001fffe37819 */ /* 0x000fe200000114e2 */
        /* <DEDUP_REMOVED lines=31> */
[----:B------:R-:W-:Y:S01]  /*24c0*/  LOP3.LUT R5, R0, 0x1838, RZ, 0x3c, !PT ;  /* 0x0000183800057812 */ /* 0x000fe200078e3cff */
[----:B------:R-:W-:Y:S01]  /*24d0*/  CS2R R102, SRZ ;  /* 0x0000000000667805 */ /* 0x000fe2000001ff00 */
[C---:B------:R-:W-:Y:S01]  /*24e0*/  LOP3.LUT R4, R204.reuse, 0x10, RZ, 0x3c, !PT ;  /* 0x00000010cc047812 */ /* 0x040fe200078e3cff */
[----:B------:R-:W-:Y:S01]  /*24f0*/  CS2R R104, SRZ ;  /* 0x0000000000687805 */ /* 0x000fe2000001ff00 */
[----:B------:R-:W-:Y:S01]  /*2500*/  LOP3.LUT R3, R204, 0x20, RZ, 0x3c, !PT ;  /* 0x00000020cc037812 */ /* 0x000fe200078e3cff */
[----:B------:R-:W-:Y:S01]  /*2510*/  CS2R R106, SRZ ;  /* 0x00000000006a7805 */ /* 0x000fe2000001ff00 */
[C---:B------:R-:W-:Y:S01]  /*2520*/  SHF.L.U64.HI R229, R228.reuse, 0x1, R229 ;  /* 0x00000001e4e57819 */ /* 0x040fe200000102e5 */
[----:B------:R-:W-:Y:S01]  /*2530*/  IMAD.SHL.U32 R228, R228, 0x2, RZ ;  /* 0x00000002e4e47824 */ /* 0x000fe200078e00ff */
        /* <DEDUP_REMOVED lines=14> */
[C---:B------:R-:W-:Y:S01]  /*2620*/  LOP3.LUT R5, R204.reuse, 0x30, RZ, 0x3c, !PT ;  /* 0x00000030cc057812 */ /* 0x040fe200078e3cff */
[----:B------:R-:W-:Y:S01]  /*2630*/  CS2R R108, SRZ ;  /* 0x00000000006c7805 */ /* 0x000fe2000001ff00 */
[C---:B------:R-:W-:Y:S01]  /*2640*/  LOP3.LUT R4, R204.reuse, 0x40, RZ, 0x3c, !PT ;  /* 0x00000040cc047812 */ /* 0x040fe200078e3cff */
[----:B------:R-:W-:Y:S01]  /*2650*/  CS2R R110, SRZ ;  /* 0x00000000006e7805 */ /* 0x000fe2000001ff00 */
[C---:B------:R-:W-:Y:S01]  /*2660*/  LOP3.LUT R3, R204.reuse, 0x50, RZ, 0x3c, !PT ;  /* 0x00000050cc037812 */ /* 0x040fe200078e3cff */
[----:B------:R-:W-:Y:S01]  /*2670*/  CS2R R112, SRZ ;  /* 0x0000000000707805 */ /* 0x000fe2000001ff00 */
        /* <DEDUP_REMOVED lines=25> */
[C---:B------:R-:W-:Y:S01]  /*2810*/  LOP3.LUT R5, R204.reuse, 0x60, RZ, 0x3c, !PT ;  /* 0x00000060cc057812 */ /* 0x040fe200078e3cff */
[----:B------:R-:W-:Y:S01]  /*2820*/  UIADD3 UR5, UR9, UR5, URZ ;  /* 0x0000000509057290 */ /* 0x000fe2000fffe03f */
[C---:B------:R-:W-:Y:S01]  /*2830*/  LOP3.LUT R4, R204.reuse, 0x70, RZ, 0x3c, !PT ;  /* 0x00000070cc047812 */ /* 0x040fe200078e3cff */
[----:B------:R-:W-:Y:S01]  /*2840*/  UMOV UR4, URZ ;  /* 0x0000003f00047c82 */ /* 0x000fe20008000000 */
[C---:B------:R-:W-:Y:S01]  /*2850*/  LOP3.LUT R3, R204.reuse, 0x2000, RZ, 0x3c, !PT ;  /* 0x00002000cc037812 */ /* 0x040fe200078e3cff */
[----:B------:R-:W-:Y:S01]  /*2860*/  UMOV UR12, 0x2 ;  /* 0x00000002000c7882 */ /* 0x000fe20000000000 */
[C---:B------:R-:W-:Y:S01]  /*2870*/  LOP3.LUT R252, R204.reuse, 0x2010, RZ, 0x3c, !PT ;  /* 0x00002010ccfc7812 */ /* 0x040fe200078e3cff */
[----:B------:R-:W-:Y:S01]  /*2880*/  UMOV UR13, 0xffffffff ;  /* 0xffffffff000d7882 */ /* 0x000fe20000000000 */
[C---:B------:R-:W-:Y:S01]  /*2890*/  LOP3.LUT R251, R204.reuse, 0x2020, RZ, 0x3c, !PT ;  /* 0x00002020ccfb7812 */ /* 0x040fe200078e3cff */
[----:B------:R-:W-:Y:S01]  /*28a0*/  USHF.L.U64.HI UR14, UR10, 0x1, UR14 ;  /* 0x000000010a0e7899 */ /* 0x000fe2000801020e */
[C---:B------:R-:W-:Y:S01]  /*28b0*/  LOP3.LUT R250, R204.reuse, 0x2030, RZ, 0x3c, !PT ;  /* 0x00002030ccfa7812 */ /* 0x040fe200078e3cff */
[----:B------:R-:W-:Y:S01]  /*28c0*/  UIADD3 UR9, UR7, -0x3, URZ ;  /* 0xfffffffd07097890 */ /* 0x000fe2000fffe03f */
[----:B------:R-:W-:-:S02]  /*28d0*/  LOP3.LUT R249, R204, 0x2040, RZ, 0x3c, !PT ;  /* 0x00002040ccf97812 */ /* 0x000fc400078e3cff */
[C---:B------:R-:W-:Y:S02]  /*28e0*/  LOP3.LUT R248, R204.reuse, 0x2050, RZ, 0x3c, !PT ;  /* 0x00002050ccf87812 */ /* 0x040fe400078e3cff */
[C---:B------:R-:W-:Y:S02]  /*28f0*/  LOP3.LUT R247, R204.reuse, 0x2060, RZ, 0x3c, !PT ;  /* 0x00002060ccf77812 */ /* 0x040fe400078e3cff */
[C---:B------:R-:W-:Y:S02]  /*2900*/  LOP3.LUT R246, R204.reuse, 0x2070, RZ, 0x3c, !PT ;  /* 0x00002070ccf67812 */ /* 0x040fe400078e3cff */
[C---:B------:R-:W-:Y:S02]  /*2910*/  LOP3.LUT R245, R204.reuse, 0x4000, RZ, 0x3c, !PT ;  /* 0x00004000ccf57812 */ /* 0x040fe400078e3cff */
[C---:B------:R-:W-:Y:S02]  /*2920*/  LOP3.LUT R244, R204.reuse, 0x4010, RZ, 0x3c, !PT ;  /* 0x00004010ccf47812 */ /* 0x040fe400078e3cff */
        /* <DEDUP_REMOVED lines=13> */
[----:B------:R-:W-:Y:S02]  /*2a00*/  LOP3.LUT R230, R204, 0x6070, RZ, 0x3c, !PT ;  /* 0x00006070cce67812 */ /* 0x000fe400078e3cff */
.L_x_2:
[----:B------:R-:W-:Y:S01]  /*2a10*/  UIADD3 UR13, UR13, 0x1, URZ ;  /* 0x000000010d0d7890 */ /* 0x000fe2000fffe03f */
[----:B------:R-:W-:-:S04]  /*2a20*/  DEPBAR.LE SB0, 0x4 ;  /* 0x000081000000791a */ /* 0x000fc80000000000 */
[----:B------:R-:W-:Y:S01]  /*2a30*/  UISETP.GT.AND UP0, UPT, UR13, 0x2, UPT ;  /* 0x000000020d00788c */ /* 0x000fe2000bf04270 */
[C---:B-1----:R-:W-:Y:S01]  /*2a40*/  LOP3.LUT R6, R0.reuse, 0x10, RZ, 0x3c, !PT ;  /* 0x0000001000067812 */ /* 0x042fe200078e3cff */
[----:B------:R-:W-:Y:S01]  /*2a50*/  UISETP.GE.AND UP1, UPT, UR4, UR9, UPT ;  /* 0x000000090400728c */ /* 0x000fe2000bf26270 */
[C---:B------:R-:W-:Y:S01]  /*2a60*/  LOP3.LUT R5, R0.reuse, 0x18, RZ, 0x3c, !PT ;  /* 0x0000001800057812 */ /* 0x040fe200078e3cff */
[----:B------:R-:W-:Y:S01]  /*2a70*/  USEL UR13, UR13, URZ, !UP0 ;  /* 0x0000003f0d0d7287 */ /* 0x000fe2000c000000 */
[C---:B------:R-:W-:Y:S01]  /*2a80*/  LOP3.LUT R4, R0.reuse, 0x8, RZ, 0x3c, !PT ;  /* 0x0000000800047812 */ /* 0x040fe200078e3cff */
[----:B------:R-:W-:Y:S01]  /*2a90*/  UIADD3 UR12, UR12, 0x1, URZ ;  /* 0x000000010c0c7890 */ /* 0x000fe2000fffe03f */
[C---:B------:R-:W-:Y:S01]  /*2aa0*/  LOP3.LUT R8, R0.reuse, 0x20, RZ, 0x3c, !PT ;  /* 0x0000002000087812 */ /* 0x040fe200078e3cff */
[----:B------:R-:W-:Y:S01]  /*2ab0*/  ULEA UR19, UR13, 0x30000, 0xe ;  /* 0x000300000d137891 */ /* 0x000fe2000f8e703f */
[----:B------:R-:W-:Y:S01]  /*2ac0*/  LOP3.LUT R7, R0, 0x28, RZ, 0x3c, !PT ;  /* 0x0000002800077812 */ /* 0x000fe200078e3cff */
[----:B------:R-:W-:Y:S01]  /*2ad0*/  USHF.L.U32 UR15, UR13, 0x10, URZ ;  /* 0x000000100d0f7899 */ /* 0x000fe2000800063f */
[----:B------:R-:W-:Y:S01]  /*2ae0*/  LOP3.LUT R168, R204, 0x2000, RZ, 0x3c, !PT ;  /* 0x00002000cca87812 */ /* 0x000fe200078e3cff */
[----:B------:R-:W-:Y:S01]  /*2af0*/  UISETP.GT.AND UP0, UPT, UR12, 0x2, UPT ;  /* 0x000000020c00788c */ /* 0x000fe2000bf04270 */
[----:B------:R-:W-:Y:S01]  /*2b00*/  ISETP.GE.AND P1, PT, R213, UR11, PT ;  /* 0x0000000bd5007c0c */ /* 0x000fe2000bf26270 */
[----:B------:R-:W-:Y:S01]  /*2b10*/  UIADD3 UR4, UR4, 0x1, URZ ;  /* 0x0000000104047890 */ /* 0x000fe2000fffe03f */
[----:B------:R-:W-:Y:S01]  /*2b20*/  LEA R44, R6, UR19, 0x1 ;  /* 0x00000013062c7c11 */ /* 0x000fe2000f8e08ff */
[----:B------:R-:W-:Y:S01]  /*2b30*/  BAR.SYNC.DEFER_BLOCKING 0x0 ;  /* 0x0000000000007b1d */ /* 0x000fe20000010000 */
[----:B------:R-:W-:Y:S01]  /*2b40*/  LEA R40, R5, UR19, 0x1 ;  /* 0x0000001305287c11 */ /* 0x000fe2000f8e08ff */
[----:B------:R-:W-:Y:S01]  /*2b50*/  USEL UR12, UR12, URZ, !UP0 ;  /* 0x0000003f0c0c7287 */ /* 0x000fe2000c000000 */
[C---:B------:R-:W-:Y:S01]  /*2b60*/  LOP3.LUT R6, R0.reuse, 0x30, RZ, 0x3c, !PT ;  /* 0x0000003000067812 */ /* 0x040fe200078e3cff */
[----:B------:R-:W-:Y:S01]  /*2b70*/  UISETP.NE.AND UP0, UPT, UR7, UR4, UPT ;  /* 0x000000040700728c */ /* 0x000fe2000bf05270 */
[----:B------:R-:W-:-:S02]  /*2b80*/  LOP3.LUT R5, R0, 0x38, RZ, 0x3c, !PT ;  /* 0x0000003800057812 */ /* 0x000fc400078e3cff */
[----:B------:R-:W-:Y:S02]  /*2b90*/  LEA R164, R204, UR15, 0x1 ;  /* 0x0000000fcca47c11 */ /* 0x000fe4000f8e08ff */
[----:B------:R-:W-:Y:S02]  /*2ba0*/  LEA R4, R4, UR19, 0x1 ;  /* 0x0000001304047c11 */ /* 0x000fe4000f8e08ff */
[----:B------:R-:W-:Y:S02]  /*2bb0*/  LEA R36, R8, UR19, 0x1 ;  /* 0x0000001308247c11 */ /* 0x000fe4000f8e08ff */
[----:B------:R-:W-:Y:S02]  /*2bc0*/  LEA R32, R7, UR19, 0x1 ;  /* 0x0000001307207c11 */ /* 0x000fe4000f8e08ff */
[----:B------:R-:W-:Y:S02]  /*2bd0*/  LEA R28, R6, UR19, 0x1 ;  /* 0x00000013061c7c11 */ /* 0x000fe4000f8e08ff */
[----:B------:R-:W-:-:S02]  /*2be0*/  LEA R24, R5, UR19, 0x1 ;  /* 0x0000001305187c11 */ /* 0x000fc4000f8e08ff */
[----:B------:R-:W-:Y:S02]  /*2bf0*/  LEA R3, R0, UR19, 0x1 ;  /* 0x0000001300037c11 */ /* 0x000fe4000f8e08ff */
[----:B------:R-:W-:Y:S02]  /*2c00*/  LEA R208, R252, UR15, 0x1 ;  /* 0x0000000ffcd07c11 */ /* 0x000fe4000f8e08ff */
[----:B------:R-:W-:Y:S01]  /*2c10*/  PLOP3.LUT P2, PT, PT, PT, UP1, 0x40, 0x0 ;  /* 0x000000000000781c */ /* 0x000fe20003f4e818 */
[----:B------:R-:W-:Y:S01]  /*2c20*/  LDSM.16.M88.4 R164, [R164] ;  /* 0x00000000a4a4783b */ /* 0x000fe20000000200 */
[----:B------:R-:W-:-:S03]  /*2c30*/  PLOP3.LUT P3, PT, PT, PT, UP1, 0x40, 0x0 ;  /* 0x000000000000781c */ /* 0x000fc60003f6e818 */
[----:B------:R-:W1:Y:S04]  /*2c40*/  LDSM.16.MT88.4 R8, [R3] ;  /* 0x000000000308783b */ /* 0x000e680000004200 */
[----:B------:R-:W2:Y:S04]  /*2c50*/  LDSM.16.MT88.4 R4, [R4] ;  /* 0x000000000404783b */ /* 0x000ea80000004200 */
[----:B------:R-:W3:Y:S04]  /*2c60*/  LDSM.16.MT88.4 R44, [R44] ;  /* 0x000000002c2c783b */ /* 0x000ee80000004200 */
[----:B------:R-:W4:Y:S04]  /*2c70*/  LDSM.16.MT88.4 R40, [R40] ;  /* 0x000000002828783b */ /* 0x000f280000004200 */
[----:B------:R-:W5:Y:S04]  /*2c80*/  LDSM.16.MT88.4 R36, [R36] ;  /* 0x000000002424783b */ /* 0x000f680000004200 */
[----:B------:R-:W4:Y:S04]  /*2c90*/  LDSM.16.MT88.4 R32, [R32] ;  /* 0x000000002020783b */ /* 0x000f280000004200 */
[----:B------:R-:W4:Y:S04]  /*2ca0*/  LDSM.16.MT88.4 R28, [R28] ;  /* 0x000000001c1c783b */ /* 0x000f280000004200 */
[----:B------:R-:W5:Y:S04]  /*2cb0*/  LDSM.16.MT88.4 R24, [R24] ;  /* 0x000000001818783b */ /* 0x000f680000004200 */
[----:B------:R-:W-:Y:S01]  /*2cc0*/  LDSM.16.M88.4 R208, [R208] ;  /* 0x00000000d0d0783b */ /* 0x000fe20000000200 */
[C---:B-1----:R-:W-:Y:S08]  /*2cd0*/  HMMA.16816.F32 R20, R164.reuse, R8, R180 ;  /* 0x00000008a414723c */ /* 0x042ff000000018b4 */
[C---:B--2---:R-:W-:Y:S08]  /*2ce0*/  HMMA.16816.F32 R12, R164.reuse, R4, R176 ;  /* 0x00000004a40c723c */ /* 0x044ff000000018b0 */
[C---:B---3--:R-:W-:Y:S08]  /*2cf0*/  HMMA.16816.F32 R16, R164.reuse, R44, R172 ;  /* 0x0000002ca410723c */ /* 0x048ff000000018ac */
[C---:B----4-:R-:W-:Y:S08]  /*2d00*/  HMMA.16816.F32 R48, R164.reuse, R40, R48 ;  /* 0x00000028a430723c */ /* 0x050ff00000001830 */
[C---:B-----5:R-:W-:Y:S08]  /*2d10*/  HMMA.16816.F32 R52, R164.reuse, R36, R52 ;  /* 0x00000024a434723c */ /* 0x060ff00000001834 */
[C---:B------:R-:W-:Y:S08]  /*2d20*/  HMMA.16816.F32 R56, R164.reuse, R32, R56 ;  /* 0x00000020a438723c */ /* 0x040ff00000001838 */
[C---:B------:R-:W-:Y:S08]  /*2d30*/  HMMA.16816.F32 R60, R164.reuse, R28, R60 ;  /* 0x0000001ca43c723c */ /* 0x040ff0000000183c */
[----:B------:R-:W-:Y:S07]  /*2d40*/  HMMA.16816.F32 R64, R164, R24, R64 ;  /* 0x00000018a440723c */ /* 0x000fee0000001840 */
[----:B------:R-:W-:-:S02]  /*2d50*/  LEA R164, R168, UR15, 0x1 ;  /* 0x0000000fa8a47c11 */ /* 0x000fc4000f8e08ff */
[----:B------:R-:W-:-:S04]  /*2d60*/  LOP3.LUT R168, R204, 0x10, RZ, 0x3c, !PT ;  /* 0x00000010cca87812 */ /* 0x000fc800078e3cff */
[----:B------:R-:W1:Y:S01]  /*2d70*/  LDSM.16.M88.4 R164, [R164] ;  /* 0x00000000a4a4783b */ /* 0x000e620000000200 */
[----:B------:R-:W-:Y:S02]  /*2d80*/  LEA R172, R168, UR15, 0x1 ;  /* 0x0000000fa8ac7c11 */ /* 0x000fe4000f8e08ff */
[----:B------:R-:W-:-:S04]  /*2d90*/  LEA R168, R244, UR15, 0x1 ;  /* 0x0000000ff4a87c11 */ /* 0x000fc8000f8e08ff */
[----:B------:R-:W2:Y:S04]  /*2da0*/  LDSM.16.M88.4 R172, [R172] ;  /* 0x00000000acac783b */ /* 0x000ea80000000200 */
[----:B------:R-:W-:Y:S01]  /*2db0*/  LDSM.16.M88.4 R168, [R168] ;  /* 0x00000000a8a8783b */ /* 0x000fe20000000200 */
[C---:B-1----:R-:W-:Y:S08]  /*2dc0*/  HMMA.16816.F32 R68, R164.reuse, R8, R68 ;  /* 0x00000008a444723c */ /* 0x042ff00000001844 */
[C---:B------:R-:W-:Y:S08]  /*2dd0*/  HMMA.16816.F32 R72, R164.reuse, R4, R72 ;  /* 0x00000004a448723c */ /* 0x040ff00000001848 */
[C---:B------:R-:W-:Y:S08]  /*2de0*/  HMMA.16816.F32 R76, R164.reuse, R44, R76 ;  /* 0x0000002ca44c723c */ /* 0x040ff0000000184c */
[C---:B------:R-:W-:Y:S08]  /*2df0*/  HMMA.16816.F32 R80, R164.reuse, R40, R80 ;  /* 0x00000028a450723c */ /* 0x040ff00000001850 */
[C---:B------:R-:W-:Y:S08]  /*2e00*/  HMMA.16816.F32 R84, R164.reuse, R36, R84 ;  /* 0x00000024a454723c */ /* 0x040ff00000001854 */
[C---:B------:R-:W-:Y:S08]  /*2e10*/  HMMA.16816.F32 R88, R164.reuse, R32, R88 ;  /* 0x00000020a458723c */ /* 0x040ff00000001858 */
[C---:B------:R-:W-:Y:S08]  /*2e20*/  HMMA.16816.F32 R92, R164.reuse, R28, R92 ;  /* 0x0000001ca45c723c */ /* 0x040ff0000000185c */
[----:B------:R-:W-:Y:S07]  /*2e30*/  HMMA.16816.F32 R96, R164, R24, R96 ;  /* 0x00000018a460723c */ /* 0x000fee0000001860 */
[----:B------:R-:W-:Y:S01]  /*2e40*/  LEA R164, R245, UR15, 0x1 ;  /* 0x0000000ff5a47c11 */ /* 0x000fe2000f8e08ff */
[C---:B--2---:R-:W-:Y:S05]  /*2e50*/  HMMA.16816.F32 R200, R172.reuse, R10, R20 ;  /* 0x0000000aacc8723c */ /* 0x044fea0000001814 */
[----:B------:R-:W1:Y:S03]  /*2e60*/  LDSM.16.M88.4 R164, [R164] ;  /* 0x00000000a4a4783b */ /* 0x000e660000000200 */
[C---:B------:R-:W-:Y:S08]  /*2e70*/  HMMA.16816.F32 R196, R172.reuse, R6, R12 ;  /* 0x00000006acc4723c */ /* 0x040ff0000000180c */
[C---:B------:R-:W-:Y:S08]  /*2e80*/  HMMA.16816.F32 R192, R172.reuse, R46, R16 ;  /* 0x0000002eacc0723c */ /* 0x040ff00000001810 */
[C---:B------:R-:W-:Y:S08]  /*2e90*/  HMMA.16816.F32 R188, R172.reuse, R42, R48 ;  /* 0x0000002aacbc723c */ /* 0x040ff00000001830 */
[C---:B------:R-:W-:Y:S08]  /*2ea0*/  HMMA.16816.F32 R184, R172.reuse, R38, R52 ;  /* 0x00000026acb8723c */ /* 0x040ff00000001834 */
[----:B------:R-:W-:Y:S08]  /*2eb0*/  HMMA.16816.F32 R180, R172, R34, R56 ;  /* 0x00000022acb4723c */ /* 0x000ff00000001838 */
        /* <DEDUP_REMOVED lines=9> */
[C---:B------:R-:W-:Y:S05]  /*2f50*/  HMMA.16816.F32 R100, R168.reuse, R10, R100 ;  /* 0x0000000aa864723c */ /* 0x040fea0000001864 */
[----:B------:R-:W1:Y:S03]  /*2f60*/  LDSM.16.M88.4 R164, [R164] ;  /* 0x00000000a4a4783b */ /* 0x000e660000000200 */
[C---:B------:R-:W-:Y:S08]  /*2f70*/  HMMA.16816.F32 R104, R168.reuse, R6, R104 ;  /* 0x00000006a868723c */ /* 0x040ff00000001868 */
[C---:B------:R-:W-:Y:S08]  /*2f80*/  HMMA.16816.F32 R108, R168.reuse, R46, R108 ;  /* 0x0000002ea86c723c */ /* 0x040ff0000000186c */
[C---:B------:R-:W-:Y:S08]  /*2f90*/  HMMA.16816.F32 R112, R168.reuse, R42, R112 ;  /* 0x0000002aa870723c */ /* 0x040ff00000001870 */
[C---:B------:R-:W-:Y:S08]  /*2fa0*/  HMMA.16816.F32 R116, R168.reuse, R38, R116 ;  /* 0x00000026a874723c */ /* 0x040ff00000001874 */
[----:B------:R-:W-:Y:S08]  /*2fb0*/  HMMA.16816.F32 R120, R168, R34, R120 ;  /* 0x00000022a878723c */ /* 0x000ff00000001878 */
[C---:B-1----:R-:W-:Y:S07]  /*2fc0*/  HMMA.16816.F32 R132, R164.reuse, R8, R132 ;  /* 0x00000008a484723c */ /* 0x042fee0000001884 */
[----:B------:R-:W-:Y:S01]  /*2fd0*/  LOP3.LUT R9, R204, 0x20, RZ, 0x3c, !PT ;  /* 0x00000020cc097812 */ /* 0x000fe200078e3cff */
[----:B------:R-:W-:Y:S01]  /*2fe0*/  HMMA.16816.F32 R136, R164, R4, R136 ;  /* 0x00000004a488723c */ /* 0x000fe20000001888 */
[----:B------:R-:W-:-:S06]  /*2ff0*/  LOP3.LUT R8, R0, 0x808, RZ, 0x3c, !PT ;  /* 0x0000080800087812 */ /* 0x000fcc00078e3cff */
[C---:B------:R-:W-:Y:S01]  /*3000*/  LOP3.LUT R5, R0.reuse, 0x810, RZ, 0x3c, !PT ;  /* 0x0000081000057812 */ /* 0x040fe200078e3cff */
[----:B------:R-:W-:Y:S01]  /*3010*/  HMMA.16816.F32 R140, R164, R44, R140 ;  /* 0x0000002ca48c723c */ /* 0x000fe2000000188c */
[----:B------:R-:W-:-:S06]  /*3020*/  LOP3.LUT R4, R0, 0x818, RZ, 0x3c, !PT ;  /* 0x0000081800047812 */ /* 0x000fcc00078e3cff */
[----:B------:R-:W-:Y:S01]  /*3030*/  LEA R44, R9, UR15, 0x1 ;  /* 0x0000000f092c7c11 */ /* 0x000fe2000f8e08ff */
[----:B------:R-:W-:Y:S01]  /*3040*/  HMMA.16816.F32 R144, R164, R40, R144 ;  /* 0x00000028a490723c */ /* 0x000fe20000001890 */
[----:B------:R-:W-:-:S04]  /*3050*/  LOP3.LUT R9, R0, 0x820, RZ, 0x3c, !PT ;  /* 0x0000082000097812 */ /* 0x000fc800078e3cff */
[----:B------:R-:W-:-:S03]  /*3060*/  LEA R20, R9, UR19, 0x1 ;  /* 0x0000001309147c11 */ /* 0x000fc6000f8e08ff */
[C---:B------:R-:W-:Y:S03]  /*3070*/  HMMA.16816.F32 R148, R164.reuse, R36, R148 ;  /* 0x00000024a494723c */ /* 0x040fe60000001894 */
[----:B------:R-:W-:Y:S05]  /*3080*/  LDSM.16.MT88.4 R20, [R20] ;  /* 0x000000001414783b */ /* 0x000fea0000004200 */
[C---:B------:R-:W-:Y:S07]  /*3090*/  HMMA.16816.F32 R152, R164.reuse, R32, R152 ;  /* 0x00000020a498723c */ /* 0x040fee0000001898 */
[----:B------:R-:W-:Y:S01]  /*30a0*/  LEA R32, R8, UR19, 0x1 ;  /* 0x0000001308207c11 */ /* 0x000fe2000f8e08ff */
[----:B------:R-:W-:Y:S01]  /*30b0*/  HMMA.16816.F32 R156, R164, R28, R156 ;  /* 0x0000001ca49c723c */ /* 0x000fe2000000189c */
[----:B------:R-:W-:-:S04]  /*30c0*/  LOP3.LUT R8, R0, 0x828, RZ, 0x3c, !PT ;  /* 0x0000082800087812 */ /* 0x000fc800078e3cff */
[----:B------:R-:W-:Y:S02]  /*30d0*/  LEA R16, R8, UR19, 0x1 ;  /* 0x0000001308107c11 */ /* 0x000fe4000f8e08ff */
[----:B------:R-:W-:Y:S01]  /*30e0*/  LEA R28, R5, UR19, 0x1 ;  /* 0x00000013051c7c11 */ /* 0x000fe2000f8e08ff */
[----:B------:R-:W-:Y:S01]  /*30f0*/  HMMA.16816.F32 R164, R164, R24, R160 ;  /* 0x00000018a4a4723c */ /* 0x000fe200000018a0 */
[----:B------:R-:W-:Y:S02]  /*3100*/  LOP3.LUT R5, R0, 0x830, RZ, 0x3c, !PT ;  /* 0x0000083000057812 */ /* 0x000fe400078e3cff */
[----:B------:R-:W-:Y:S02]  /*3110*/  LDSM.16.MT88.4 R16, [R16] ;  /* 0x000000001010783b */ /* 0x000fe40000004200 */
[----:B------:R-:W-:Y:S02]  /*3120*/  LEA R12, R5, UR19, 0x1 ;  /* 0x00000013050c7c11 */ /* 0x000fe4000f8e08ff */
[----:B------:R-:W-:Y:S01]  /*3130*/  LEA R160, R236, UR15, 0x1 ;  /* 0x0000000feca07c11 */ /* 0x000fe2000f8e08ff */
[----:B------:R-:W-:Y:S01]  /*3140*/  HMMA.16816.F32 R124, R168, R30, R124 ;  /* 0x0000001ea87c723c */ /* 0x000fe2000000187c */
[----:B------:R-:W-:-:S02]  /*3150*/  LEA R24, R4, UR19, 0x1 ;  /* 0x0000001304187c11 */ /* 0x000fc4000f8e08ff */
[----:B------:R-:W-:Y:S01]  /*3160*/  LOP3.LUT R4, R0, 0x838, RZ, 0x3c, !PT ;  /* 0x0000083800047812 */ /* 0x000fe200078e3cff */
[----:B------:R-:W-:Y:S03]  /*3170*/  LDSM.16.MT88.4 R12, [R12] ;  /* 0x000000000c0c783b */ /* 0x000fe60000004200 */
[----:B------:R-:W-:Y:S01]  /*3180*/  LEA R4, R4, UR19, 0x1 ;  /* 0x0000001304047c11 */ /* 0x000fe2000f8e08ff */
[----:B------:R-:W1:Y:S01]  /*3190*/  LDSM.16.M88.4 R160, [R160] ;  /* 0x00000000a0a0783b */ /* 0x000e620000000200 */
[----:B------:R-:W-:Y:S08]  /*31a0*/  HMMA.16816.F32 R128, R168, R26, R128 ;  /* 0x0000001aa880723c */ /* 0x000ff00000001880 */
[C---:B------:R-:W-:Y:S08]  /*31b0*/  HMMA.16816.F32 R176, R172.reuse, R30, R60 ;  /* 0x0000001eacb0723c */ /* 0x040ff0000000183c */
[----:B------:R-:W-:Y:S08]  /*31c0*/  HMMA.16816.F32 R172, R172, R26, R64 ;  /* 0x0000001aacac723c */ /* 0x000ff00000001840 */
[C---:B------:R-:W-:Y:S08]  /*31d0*/  HMMA.16816.F32 R72, R208.reuse, R6, R72 ;  /* 0x00000006d048723c */ /* 0x040ff00000001848 */
[----:B------:R-:W-:Y:S08]  /*31e0*/  HMMA.16816.F32 R76, R208, R46, R76 ;  /* 0x0000002ed04c723c */ /* 0x000ff0000000184c */
[C---:B-1----:R-:W-:Y:S08]  /*31f0*/  HMMA.16816.F32 R132, R160.reuse, R10, R132 ;  /* 0x0000000aa084723c */ /* 0x042ff00000001884 */
[C---:B------:R-:W-:Y:S01]  /*3200*/  HMMA.16816.F32 R136, R160.reuse, R6, R136 ;  /* 0x00000006a088723c */ /* 0x040fe20000001888 */
[----:B------:R-:W-:Y:S07]  /*3210*/  LDSM.16.MT88.4 R4, [R4] ;  /* 0x000000000404783b */ /* 0x000fee0000004200 */
[C---:B------:R-:W-:Y:S01]  /*3220*/  HMMA.16816.F32 R140, R160.reuse, R46, R140 ;  /* 0x0000002ea08c723c */ /* 0x040fe2000000188c */
[----:B------:R-:W-:Y:S07]  /*3230*/  LDSM.16.M88.4 R44, [R44] ;  /* 0x000000002c2c783b */ /* 0x000fee0000000200 */
[C---:B------:R-:W-:Y:S08]  /*3240*/  HMMA.16816.F32 R144, R160.reuse, R42, R144 ;  /* 0x0000002aa090723c */ /* 0x040ff00000001890 */
[C---:B------:R-:W-:Y:S08]  /*3250*/  HMMA.16816.F32 R148, R160.reuse, R38, R148 ;  /* 0x00000026a094723c */ /* 0x040ff00000001894 */
[C---:B------:R-:W-:Y:S08]  /*3260*/  HMMA.16816.F32 R152, R160.reuse, R34, R152 ;  /* 0x00000022a098723c */ /* 0x040ff00000001898 */
[C---:B------:R-:W-:Y:S08]  /*3270*/  HMMA.16816.F32 R156, R160.reuse, R30, R156 ;  /* 0x0000001ea09c723c */ /* 0x040ff0000000189c */
[----:B------:R-:W-:Y:S07]  /*3280*/  HMMA.16816.F32 R168, R160, R26, R164 ;  /* 0x0000001aa0a8723c */ /* 0x000fee00000018a4 */
[----:B------:R-:W-:Y:S01]  /*3290*/  LEA R160, R251, UR15, 0x1 ;  /* 0x0000000ffba07c11 */ /* 0x000fe2000f8e08ff */
[C---:B------:R-:W-:Y:S01]  /*32a0*/  HMMA.16816.F32 R84, R208.reuse, R38, R84 ;  /* 0x00000026d054723c */ /* 0x040fe20000001854 */
[----:B------:R-:W1:Y:S04]  /*32b0*/  LDSM.16.MT88.4 R36, [R3+0x1000] ;  /* 0x001000000324783b */ /* 0x000e680000004200 */
[----:B------:R-:W-:Y:S03]  /*32c0*/  LDSM.16.M88.4 R160, [R160] ;  /* 0x00000000a0a0783b */ /* 0x000fe60000000200 */
[C---:B------:R-:W-:Y:S01]  /*32d0*/  HMMA.16816.F32 R88, R208.reuse, R34, R88 ;  /* 0x00000022d058723c */ /* 0x040fe20000001858 */
[----:B------:R-:W2:Y:S07]  /*32e0*/  LDSM.16.MT88.4 R32, [R32] ;  /* 0x000000002020783b */ /* 0x000eae0000004200 */
[C---:B------:R-:W-:Y:S01]  /*32f0*/  HMMA.16816.F32 R92, R208.reuse, R30, R92 ;  /* 0x0000001ed05c723c */ /* 0x040fe2000000185c */
[----:B------:R-:W3:Y:S07]  /*3300*/  LDSM.16.MT88.4 R28, [R28] ;  /* 0x000000001c1c783b */ /* 0x000eee0000004200 */
[C---:B------:R-:W-:Y:S01]  /*3310*/  HMMA.16816.F32 R96, R208.reuse, R26, R96 ;  /* 0x0000001ad060723c */ /* 0x040fe20000001860 */
[----:B------:R-:W4:Y:S07]  /*3320*/  LDSM.16.MT88.4 R24, [R24] ;  /* 0x000000001818783b */ /* 0x000f2e0000004200 */
[C---:B------:R-:W-:Y:S08]  /*3330*/  HMMA.16816.F32 R48, R208.reuse, R10, R68 ;  /* 0x0000000ad030723c */ /* 0x040ff00000001844 */
[----:B------:R-:W-:Y:S01]  /*3340*/  HMMA.16816.F32 R80, R208, R42, R80 ;  /* 0x0000002ad050723c */ /* 0x000fe20000001850 */
[----:B------:R-:W5:Y:S06]  /*3350*/  S2R R211, SR_TID.X ;  /* 0x0000000000d37919 */ /* 0x000f6c0000002100 */
[----:B------:R-:W-:Y:S01]  /*3360*/  LOP3.LUT R208, R204, 0x30, RZ, 0x3c, !PT ;  /* 0x00000030ccd07812 */ /* 0x000fe200078e3cff */
[C---:B-1----:R-:W-:Y:S08]  /*3370*/  HMMA.16816.F32 R68, R44.reuse, R36, R200 ;  /* 0x000000242c44723c */ /* 0x042ff000000018c8 */
[C---:B--2---:R-:W-:Y:S08]  /*3380*/  HMMA.16816.F32 R52, R44.reuse, R32, R196 ;  /* 0x000000202c34723c */ /* 0x044ff000000018c4 */
[----:B---3--:R-:W-:Y:S01]  /*3390*/  HMMA.16816.F32 R64, R44, R28, R192 ;  /* 0x0000001c2c40723c */ /* 0x008fe200000018c0 */
[----:B-----5:R-:W-:-:S06]  /*33a0*/  IMAD.SHL.U32 R211, R211, 0x8, RZ ;  /* 0x00000008d3d37824 */ /* 0x020fcc00078e00ff */
[----:B------:R-:W-:Y:S01]  /*33b0*/  LOP3.LUT R195, R204, 0x40, RZ, 0x3c, !PT ;  /* 0x00000040ccc37812 */ /* 0x000fe200078e3cff */
[C---:B----4-:R-:W-:Y:S01]  /*33c0*/  HMMA.16816.F32 R56, R44.reuse, R24, R188 ;  /* 0x000000182c38723c */ /* 0x050fe200000018bc */
[C---:B------:R-:W-:Y:S02]  /*33d0*/  LOP3.LUT R194, R0.reuse, 0x1008, RZ, 0x3c, !PT ;  /* 0x0000100800c27812 */ /* 0x040fe400078e3cff */
[C---:B------:R-:W-:Y:S02]  /*33e0*/  LOP3.LUT R193, R0.reuse, 0x1010, RZ, 0x3c, !PT ;  /* 0x0000101000c17812 */ /* 0x040fe400078e3cff */
[----:B------:R-:W-:Y:S02]  /*33f0*/  LOP3.LUT R192, R0, 0x1018, RZ, 0x3c, !PT ;  /* 0x0000101800c07812 */ /* 0x000fe400078e3cff */
[----:B------:R-:W-:Y:S01]  /*3400*/  LEA R188, R208, UR15, 0x1 ;  /* 0x0000000fd0bc7c11 */ /* 0x000fe2000f8e08ff */
[C---:B------:R-:W-:Y:S05]  /*3410*/  HMMA.16816.F32 R60, R44.reuse, R20, R184 ;  /* 0x000000142c3c723c */ /* 0x040fea00000018b8 */
[----:B------:R-:W1:Y:S02]  /*3420*/  LDSM.16.M88.4 R188, [R188] ;  /* 0x00000000bcbc783b */ /* 0x000e640000000200 */
[----:B------:R-:W-:Y:S01]  /*3430*/  LEA R184, R250, UR15, 0x1 ;  /* 0x0000000ffab87c11 */ /* 0x000fe2000f8e08ff */
[C---:B------:R-:W-:Y:S05]  /*3440*/  HMMA.16816.F32 R8, R44.reuse, R16, R180 ;  /* 0x000000102c08723c */ /* 0x040fea00000018b4 */
[----:B------:R-:W-:Y:S03]  /*3450*/  LDSM.16.M88.4 R184, [R184] ;  /* 0x00000000b8b8783b */ /* 0x000fe60000000200 */
[----:B------:R-:W-:Y:S08]  /*3460*/  HMMA.16816.F32 R40, R44, R12, R176 ;  /* 0x0000000c2c28723c */ /* 0x000ff000000018b0 */
[C---:B------:R-:W-:Y:S08]  /*3470*/  HMMA.16816.F32 R48, R160.reuse, R36, R48 ;  /* 0x00000024a030723c */ /* 0x040ff00000001830 */
[C---:B------:R-:W-:Y:S08]  /*3480*/  HMMA.16816.F32 R72, R160.reuse, R32, R72 ;  /* 0x00000020a048723c */ /* 0x040ff00000001848 */
[C---:B------:R-:W-:Y:S08]  /*3490*/  HMMA.16816.F32 R76, R160.reuse, R28, R76 ;  /* 0x0000001ca04c723c */ /* 0x040ff0000000184c */
[C---:B------:R-:W-:Y:S08]  /*34a0*/  HMMA.16816.F32 R80, R160.reuse, R24, R80 ;  /* 0x00000018a050723c */ /* 0x040ff00000001850 */
[C---:B------:R-:W-:Y:S08]  /*34b0*/  HMMA.16816.F32 R84, R160.reuse, R20, R84 ;  /* 0x00000014a054723c */ /* 0x040ff00000001854 */
[C---:B------:R-:W-:Y:S08]  /*34c0*/  HMMA.16816.F32 R88, R160.reuse, R16, R88 ;  /* 0x00000010a058723c */ /* 0x040ff00000001858 */
[C---:B------:R-:W-:Y:S08]  /*34d0*/  HMMA.16816.F32 R92, R160.reuse, R12, R92 ;  /* 0x0000000ca05c723c */ /* 0x040ff0000000185c */
[-C--:B------:R-:W-:Y:S07]  /*34e0*/  HMMA.16816.F32 R96, R160, R4.reuse, R96 ;  /* 0x00000004a060723c */ /* 0x080fee0000001860 */
[----:B------:R-:W-:Y:S01]  /*34f0*/  LEA R160, R243, UR15, 0x1 ;  /* 0x0000000ff3a07c11 */ /* 0x000fe2000f8e08ff */
[----:B------:R-:W-:Y:S05]  /*3500*/  HMMA.16816.F32 R44, R44, R4, R172 ;  /* 0x000000042c2c723c */ /* 0x000fea00000018ac */
[----:B------:R-:W2:Y:S02]  /*3510*/  LDSM.16.M88.4 R160, [R160] ;  /* 0x00000000a0a0783b */ /* 0x000ea40000000200 */
[----:B------:R-:W-:Y:S01]  /*3520*/  LEA R172, R235, UR15, 0x1 ;  /* 0x0000000febac7c11 */ /* 0x000fe2000f8e08ff */
[C---:B-1----:R-:W-:Y:S05]  /*3530*/  HMMA.16816.F32 R176, R188.reuse, R34, R52 ;  /* 0x00000022bcb0723c */ /* 0x042fea0000001834 */
[----:B------:R-:W1:Y:S03]  /*3540*/  LDSM.16.M88.4 R172, [R172] ;  /* 0x00000000acac783b */ /* 0x000e660000000200 */
[C---:B------:R-:W-:Y:S08]  /*3550*/  HMMA.16816.F32 R52, R188.reuse, R26, R56 ;  /* 0x0000001abc34723c */ /* 0x040ff00000001838 */
[C---:B------:R-:W-:Y:S08]  /*3560*/  HMMA.16816.F32 R56, R188.reuse, R22, R60 ;  /* 0x00000016bc38723c */ /* 0x040ff0000000183c */
[C---:B------:R-:W-:Y:S08]  /*3570*/  HMMA.16816.F32 R180, R188.reuse, R38, R68 ;  /* 0x00000026bcb4723c */ /* 0x040ff00000001844 */
[----:B------:R-:W-:Y:S08]  /*3580*/  HMMA.16816.F32 R60, R188, R18, R8 ;  /* 0x00000012bc3c723c */ /* 0x000ff00000001808 */
[C---:B--2---:R-:W-:Y:S08]  /*3590*/  HMMA.16816.F32 R100, R160.reuse, R36, R100 ;  /* 0x00000024a064723c */ /* 0x044ff00000001864 */
[C---:B------:R-:W-:Y:S08]  /*35a0*/  HMMA.16816.F32 R104, R160.reuse, R32, R104 ;  /* 0x00000020a068723c */ /* 0x040ff00000001868 */
[C---:B------:R-:W-:Y:S08]  /*35b0*/  HMMA.16816.F32 R108, R160.reuse, R28, R108 ;  /* 0x0000001ca06c723c */ /* 0x040ff0000000186c */
[C---:B------:R-:W-:Y:S08]  /*35c0*/  HMMA.16816.F32 R112, R160.reuse, R24, R112 ;  /* 0x00000018a070723c */ /* 0x040ff00000001870 */
[C---:B------:R-:W-:Y:S08]  /*35d0*/  HMMA.16816.F32 R116, R160.reuse, R20, R116 ;  /* 0x00000014a074723c */ /* 0x040ff00000001874 */
[C---:B------:R-:W-:Y:S08]  /*35e0*/  HMMA.16816.F32 R120, R160.reuse, R16, R120 ;  /* 0x00000010a078723c */ /* 0x040ff00000001878 */
[C---:B------:R-:W-:Y:S08]  /*35f0*/  HMMA.16816.F32 R124, R160.reuse, R12, R124 ;  /* 0x0000000ca07c723c */ /* 0x040ff0000000187c */
[----:B------:R-:W-:Y:S08]  /*3600*/  HMMA.16816.F32 R128, R160, R4, R128 ;  /* 0x00000004a080723c */ /* 0x000ff00000001880 */
[C---:B-1----:R-:W-:Y:S08]  /*3610*/  HMMA.16816.F32 R160, R172.reuse, R36, R132 ;  /* 0x00000024aca0723c */ /* 0x042ff00000001884 */
[C---:B------:R-:W-:Y:S07]  /*3620*/  HMMA.16816.F32 R132, R172.reuse, R4, R168 ;  /* 0x00000004ac84723c */ /* 0x040fee00000018a8 */
[----:B------:R-:W-:Y:S01]  /*3630*/  LEA R168, R242, UR15, 0x1 ;  /* 0x0000000ff2a87c11 */ /* 0x000fe2000f8e08ff */
[C---:B------:R-:W-:Y:S05]  /*3640*/  HMMA.16816.F32 R164, R172.reuse, R32, R136 ;  /* 0x00000020aca4723c */ /* 0x040fea0000001888 */
[----:B------:R-:W1:Y:S02]  /*3650*/  LDSM.16.M88.4 R168, [R168] ;  /* 0x00000000a8a8783b */ /* 0x000e640000000200 */
[----:B------:R-:W-:Y:S01]  /*3660*/  LEA R136, R234, UR15, 0x1 ;  /* 0x0000000fea887c11 */ /* 0x000fe2000f8e08ff */
[C---:B------:R-:W-:Y:S05]  /*3670*/  HMMA.16816.F32 R140, R172.reuse, R28, R140 ;  /* 0x0000001cac8c723c */ /* 0x040fea000000188c */
[----:B------:R-:W2:Y:S03]  /*3680*/  LDSM.16.M88.4 R136, [R136] ;  /* 0x000000008888783b */ /* 0x000ea60000000200 */
[C---:B------:R-:W-:Y:S08]  /*3690*/  HMMA.16816.F32 R144, R172.reuse, R24, R144 ;  /* 0x00000018ac90723c */ /* 0x040ff00000001890 */
[C---:B------:R-:W-:Y:S08]  /*36a0*/  HMMA.16816.F32 R148, R172.reuse, R20, R148 ;  /* 0x00000014ac94723c */ /* 0x040ff00000001894 */
[C---:B------:R-:W-:Y:S08]  /*36b0*/  HMMA.16816.F32 R152, R172.reuse, R16, R152 ;  /* 0x00000010ac98723c */ /* 0x040ff00000001898 */
[----:B------:R-:W-:Y:S08]  /*36c0*/  HMMA.16816.F32 R156, R172, R12, R156 ;  /* 0x0000000cac9c723c */ /* 0x000ff0000000189c */
[C---:B------:R-:W-:Y:S08]  /*36d0*/  HMMA.16816.F32 R172, R188.reuse, R30, R64 ;  /* 0x0000001ebcac723c */ /* 0x040ff00000001840 */
[C---:B------:R-:W-:Y:S08]  /*36e0*/  HMMA.16816.F32 R64, R188.reuse, R14, R40 ;  /* 0x0000000ebc40723c */ /* 0x040ff00000001828 */
        /* <DEDUP_REMOVED lines=8> */
[----:B------:R-:W-:Y:S07]  /*3770*/  HMMA.16816.F32 R96, R184, R6, R96 ;  /* 0x00000006b860723c */ /* 0x000fee0000001860 */
[C---:B------:R-:W-:Y:S01]  /*3780*/  LOP3.LUT R184, R204.reuse, 0x50, RZ, 0x3c, !PT ;  /* 0x00000050ccb87812 */ /* 0x040fe200078e3cff */
[----:B-1----:R-:W-:Y:S01]  /*3790*/  HMMA.16816.F32 R100, R168, R38, R100 ;  /* 0x00000026a864723c */ /* 0x002fe20000001864 */
[----:B------:R-:W-:-:S02]  /*37a0*/  LOP3.LUT R187, R204, 0x60, RZ, 0x3c, !PT ;  /* 0x00000060ccbb7812 */ /* 0x000fc400078e3cff */
[C---:B------:R-:W-:Y:S02]  /*37b0*/  LOP3.LUT R186, R0.reuse, 0x1808, RZ, 0x3c, !PT ;  /* 0x0000180800ba7812 */ /* 0x040fe400078e3cff */
[----:B------:R-:W-:-:S03]  /*37c0*/  LOP3.LUT R185, R0, 0x1810, RZ, 0x3c, !PT ;  /* 0x0000181000b97812 */ /* 0x000fc600078e3cff */
        /* <DEDUP_REMOVED lines=9> */
[----:B------:R-:W-:Y:S03]  /*3860*/  LDSM.16.M88.4 R168, [R168] ;  /* 0x00000000a8a8783b */ /* 0x000fe60000000200 */
[C---:B------:R-:W-:Y:S07]  /*3870*/  HMMA.16816.F32 R32, R136.reuse, R34, R164 ;  /* 0x000000228820723c */ /* 0x040fee00000018a4 */
[----:B------:R-:W-:Y:S01]  /*3880*/  LEA R164, R195, UR15, 0x1 ;  /* 0x0000000fc3a47c11 */ /* 0x000fe2000f8e08ff */
[----:B------:R-:W-:Y:S01]  /*3890*/  HMMA.16816.F32 R28, R136, R30, R140 ;  /* 0x0000001e881c723c */ /* 0x000fe2000000188c */
[----:B------:R-:W-:-:S04]  /*38a0*/  LOP3.LUT R195, R0, 0x1020, RZ, 0x3c, !PT ;  /* 0x0000102000c37812 */ /* 0x000fc800078e3cff */
[----:B------:R-:W-:Y:S02]  /*38b0*/  LDSM.16.M88.4 R164, [R164] ;  /* 0x00000000a4a4783b */ /* 0x000fe40000000200 */
[----:B------:R-:W-:Y:S01]  /*38c0*/  LEA R140, R193, UR19, 0x1 ;  /* 0x00000013c18c7c11 */ /* 0x000fe2000f8e08ff */
[----:B------:R-:W-:Y:S01]  /*38d0*/  HMMA.16816.F32 R24, R136, R26, R144 ;  /* 0x0000001a8818723c */ /* 0x000fe20000001890 */
[----:B------:R-:W-:-:S04]  /*38e0*/  LOP3.LUT R193, R0, 0x1030, RZ, 0x3c, !PT ;  /* 0x0000103000c17812 */ /* 0x000fc800078e3cff */
[----:B------:R-:W1:Y:S02]  /*38f0*/  LDSM.16.MT88.4 R140, [R140] ;  /* 0x000000008c8c783b */ /* 0x000e640000004200 */
[----:B------:R-:W-:Y:S01]  /*3900*/  LEA R144, R192, UR19, 0x1 ;  /* 0x00000013c0907c11 */ /* 0x000fe2000f8e08ff */
[----:B------:R-:W-:Y:S01]  /*3910*/  HMMA.16816.F32 R20, R136, R22, R148 ;  /* 0x000000168814723c */ /* 0x000fe20000001894 */
[----:B------:R-:W-:-:S04]  /*3920*/  LOP3.LUT R192, R0, 0x1038, RZ, 0x3c, !PT ;  /* 0x0000103800c07812 */ /* 0x000fc800078e3cff */
[----:B------:R-:W-:Y:S01]  /*3930*/  LEA R160, R192, UR19, 0x1 ;  /* 0x00000013c0a07c11 */ /* 0x000fe2000f8e08ff */
[----:B------:R-:W2:Y:S01]  /*3940*/  LDSM.16.MT88.4 R144, [R144] ;  /* 0x000000009090783b */ /* 0x000ea20000004200 */
[----:B------:R-:W-:Y:S01]  /*3950*/  LEA R148, R195, UR19, 0x1 ;  /* 0x00000013c3947c11 */ /* 0x000fe2000f8e08ff */
[C---:B------:R-:W-:Y:S03]  /*3960*/  HMMA.16816.F32 R16, R136.reuse, R18, R152 ;  /* 0x000000128810723c */ /* 0x040fe60000001898 */
[----:B------:R-:W-:Y:S04]  /*3970*/  LDSM.16.MT88.4 R160, [R160] ;  /* 0x00000000a0a0783b */ /* 0x000fe80000004200 */
[----:B------:R-:W3:Y:S01]  /*3980*/  LDSM.16.MT88.4 R148, [R148] ;  /* 0x000000009494783b */ /* 0x000ee20000004200 */
[C---:B------:R-:W-:Y:S07]  /*3990*/  HMMA.16816.F32 R12, R136.reuse, R14, R156 ;  /* 0x0000000e880c723c */ /* 0x040fee000000189c */
[----:B------:R-:W-:Y:S01]  /*39a0*/  LEA R156, R193, UR19, 0x1 ;  /* 0x00000013c19c7c11 */ /* 0x000fe2000f8e08ff */
[----:B------:R-:W-:Y:S01]  /*39b0*/  HMMA.16816.F32 R4, R136, R6, R132 ;  /* 0x000000068804723c */ /* 0x000fe20000001884 */
[----:B------:R-:W4:Y:S04]  /*39c0*/  LDSM.16.MT88.4 R132, [R3+0x2000] ;  /* 0x002000000384783b */ /* 0x000f280000004200 */
[----:B------:R-:W-:Y:S02]  /*39d0*/  LDSM.16.MT88.4 R156, [R156] ;  /* 0x000000009c9c783b */ /* 0x000fe40000004200 */
[----:B------:R-:W-:-:S02]  /*39e0*/  LEA R136, R194, UR19, 0x1 ;  /* 0x00000013c2887c11 */ /* 0x000fc4000f8e08ff */
[----:B------:R-:W-:-:S04]  /*39f0*/  LOP3.LUT R194, R0, 0x1028, RZ, 0x3c, !PT ;  /* 0x0000102800c27812 */ /* 0x000fc800078e3cff */
[----:B------:R-:W-:Y:S01]  /*3a00*/  LEA R152, R194, UR19, 0x1 ;  /* 0x00000013c2987c11 */ /* 0x000fe2000f8e08ff */
[----:B------:R-:W5:Y:S01]  /*3a10*/  LDSM.16.MT88.4 R136, [R136] ;  /* 0x000000008888783b */ /* 0x000f620000004200 */
[C---:B-1----:R-:W-:Y:S04]  /*3a20*/  HMMA.16816.F32 R48, R164.reuse, R140, R172 ;  /* 0x0000008ca430723c */ /* 0x042fe800000018ac */
[----:B------:R-:W1:Y:S04]  /*3a30*/  LDSM.16.MT88.4 R152, [R152] ;  /* 0x000000009898783b */ /* 0x000e680000004200 */
[C---:B--2---:R-:W-:Y:S08]  /*3a40*/  HMMA.16816.F32 R52, R164.reuse, R144, R52 ;  /* 0x00000090a434723c */ /* 0x044ff00000001834 */
[C---:B---3--:R-:W-:Y:S08]  /*3a50*/  HMMA.16816.F32 R56, R164.reuse, R148, R56 ;  /* 0x00000094a438723c */ /* 0x048ff00000001838 */
[C---:B------:R-:W-:Y:S08]  /*3a60*/  HMMA.16816.F32 R68, R164.reuse, R160, R68 ;  /* 0x000000a0a444723c */ /* 0x040ff00000001844 */
[C---:B----4-:R-:W-:Y:S07]  /*3a70*/  HMMA.16816.F32 R40, R164.reuse, R132, R180 ;  /* 0x00000084a428723c */ /* 0x050fee00000018b4 */
[----:B------:R-:W-:Y:S01]  /*3a80*/  LEA R180, R184, UR15, 0x1 ;  /* 0x0000000fb8b47c11 */ /* 0x000fe2000f8e08ff */
[----:B-----5:R-:W-:Y:S01]  /*3a90*/  HMMA.16816.F32 R44, R164, R136, R176 ;  /* 0x00000088a42c723c */ /* 0x020fe200000018b0 */
[----:B------:R-:W-:-:S04]  /*3aa0*/  LOP3.LUT R184, R0, 0x1818, RZ, 0x3c, !PT ;  /* 0x0000181800b87812 */ /* 0x000fc800078e3cff */
[----:B------:R-:W-:Y:S02]  /*3ab0*/  LDSM.16.M88.4 R180, [R180] ;  /* 0x00000000b4b4783b */ /* 0x000fe40000000200 */
[----:B------:R-:W-:Y:S01]  /*3ac0*/  LEA R176, R248, UR15, 0x1 ;  /* 0x0000000ff8b07c11 */ /* 0x000fe2000f8e08ff */
[C---:B-1----:R-:W-:Y:S05]  /*3ad0*/  HMMA.16816.F32 R60, R164.reuse, R152, R60 ;  /* 0x00000098a43c723c */ /* 0x042fea000000183c */
[----:B------:R-:W-:Y:S03]  /*3ae0*/  LDSM.16.M88.4 R176, [R176] ;  /* 0x00000000b0b0783b */ /* 0x000fe60000000200 */
[----:B------:R-:W-:Y:S08]  /*3af0*/  HMMA.16816.F32 R64, R164, R156, R64 ;  /* 0x0000009ca440723c */ /* 0x000ff00000001840 */
[C---:B------:R-:W-:Y:S07]  /*3b00*/  HMMA.16816.F32 R164, R168.reuse, R132, R8 ;  /* 0x00000084a8a4723c */ /* 0x040fee0000001808 */
        /* <DEDUP_REMOVED lines=38> */
[----:B------:R-:W-:Y:S08]  /*3d70*/  HMMA.16816.F32 R64, R180, R162, R68 ;  /* 0x000000a2b440723c */ /* 0x000ff00000001844 */
[C---:B------:R-:W-:Y:S07]  /*3d80*/  HMMA.16816.F32 R68, R176.reuse, R134, R164 ;  /* 0x00000086b044723c */ /* 0x040fee00000018a4 */
[----:B------:R-:W-:Y:S01]  /*3d90*/  LEA R164, R187, UR15, 0x1 ;  /* 0x0000000fbba47c11 */ /* 0x000fe2000f8e08ff */
[----:B------:R-:W-:Y:S01]  /*3da0*/  HMMA.16816.F32 R72, R176, R138, R72 ;  /* 0x0000008ab048723c */ /* 0x000fe20000001848 */
[----:B------:R-:W-:-:S04]  /*3db0*/  LOP3.LUT R187, R0, 0x1820, RZ, 0x3c, !PT ;  /* 0x0000182000bb7812 */ /* 0x000fc800078e3cff */
[----:B------:R-:W-:Y:S03]  /*3dc0*/  LDSM.16.M88.4 R164, [R164] ;  /* 0x00000000a4a4783b */ /* 0x000fe60000000200 */
[C---:B------:R-:W-:Y:S08]  /*3dd0*/  HMMA.16816.F32 R76, R176.reuse, R142, R76 ;  /* 0x0000008eb04c723c */ /* 0x040ff0000000184c */
[C---:B------:R-:W-:Y:S08]  /*3de0*/  HMMA.16816.F32 R80, R176.reuse, R146, R80 ;  /* 0x00000092b050723c */ /* 0x040ff00000001850 */
        /* <DEDUP_REMOVED lines=11> */
[----:B------:R-:W-:Y:S07]  /*3ea0*/  HMMA.16816.F32 R128, R168, R162, R128 ;  /* 0x000000a2a880723c */ /* 0x000fee0000001880 */
[----:B------:R-:W-:Y:S01]  /*3eb0*/  LOP3.LUT R168, R204, 0x70, RZ, 0x3c, !PT ;  /* 0x00000070cca87812 */ /* 0x000fe200078e3cff */
[----:B-1----:R-:W-:Y:S03]  /*3ec0*/  HMMA.16816.F32 R132, R8, R134, R36 ;  /* 0x000000860884723c */ /* 0x002fe60000001824 */
[----:B------:R-:W-:-:S02]  /*3ed0*/  LEA R188, R168, UR15, 0x1 ;  /* 0x0000000fa8bc7c11 */ /* 0x000fc4000f8e08ff */
[----:B------:R-:W-:-:S03]  /*3ee0*/  LEA R168, R238, UR15, 0x1 ;  /* 0x0000000feea87c11 */ /* 0x000fc6000f8e08ff */
[C---:B------:R-:W-:Y:S01]  /*3ef0*/  HMMA.16816.F32 R136, R8.reuse, R138, R32 ;  /* 0x0000008a0888723c */ /* 0x040fe20000001820 */
[----:B------:R-:W-:Y:S04]  /*3f00*/  LDSM.16.M88.4 R188, [R188] ;  /* 0x00000000bcbc783b */ /* 0x000fe80000000200 */
[----:B------:R-:W-:Y:S03]  /*3f10*/  LDSM.16.M88.4 R168, [R168] ;  /* 0x00000000a8a8783b */ /* 0x000fe60000000200 */
[C---:B------:R-:W-:Y:S08]  /*3f20*/  HMMA.16816.F32 R140, R8.reuse, R142, R28 ;  /* 0x0000008e088c723c */ /* 0x040ff0000000181c */
[C---:B------:R-:W-:Y:S08]  /*3f30*/  HMMA.16816.F32 R144, R8.reuse, R146, R24 ;  /* 0x000000920890723c */ /* 0x040ff00000001818 */
[C---:B------:R-:W-:Y:S07]  /*3f40*/  HMMA.16816.F32 R148, R8.reuse, R150, R20 ;  /* 0x000000960894723c */ /* 0x040fee0000001814 */
[----:B------:R-:W-:Y:S01]  /*3f50*/  LEA R20, R187, UR19, 0x1 ;  /* 0x00000013bb147c11 */ /* 0x000fe2000f8e08ff */
[C---:B------:R-:W-:Y:S05]  /*3f60*/  HMMA.16816.F32 R152, R8.reuse, R154, R16 ;  /* 0x0000009a0898723c */ /* 0x040fea0000001810 */
[----:B------:R-:W1:Y:S02]  /*3f70*/  LDSM.16.MT88.4 R20, [R20] ;  /* 0x000000001414783b */ /* 0x000e640000004200 */
[----:B------:R-:W-:Y:S01]  /*3f80*/  LEA R16, R184, UR19, 0x1 ;  /* 0x00000013b8107c11 */ /* 0x000fe2000f8e08ff */
[----:B------:R-:W-:Y:S01]  /*3f90*/  HMMA.16816.F32 R156, R8, R158, R12 ;  /* 0x0000009e089c723c */ /* 0x000fe2000000180c */
[----:B------:R-:W-:-:S04]  /*3fa0*/  LOP3.LUT R184, R0, 0x1838, RZ, 0x3c, !PT ;  /* 0x0000183800b87812 */ /* 0x000fc800078e3cff */
[----:B------:R-:W-:Y:S01]  /*3fb0*/  LEA R32, R184, UR19, 0x1 ;  /* 0x00000013b8207c11 */ /* 0x000fe2000f8e08ff */
[----:B------:R-:W2:Y:S01]  /*3fc0*/  LDSM.16.MT88.4 R16, [R16] ;  /* 0x000000001010783b */ /* 0x000ea20000004200 */
[----:B------:R-:W-:Y:S01]  /*3fd0*/  LEA R12, R185, UR19, 0x1 ;  /* 0x00000013b90c7c11 */ /* 0x000fe2000f8e08ff */
[----:B------:R-:W-:Y:S01]  /*3fe0*/  HMMA.16816.F32 R160, R8, R162, R4 ;  /* 0x000000a208a0723c */ /* 0x000fe20000001804 */
[----:B------:R-:W-:Y:S01]  /*3ff0*/  LOP3.LUT R185, R0, 0x1830, RZ, 0x3c, !PT ;  /* 0x0000183000b97812 */ /* 0x000fe200078e3cff */
[----:B------:R3:W4:Y:S01]  /*4000*/  LDSM.16.MT88.4 R4, [R3+0x3000] ;  /* 0x003000000304783b */ /* 0x0007220000004200 */
[----:B------:R-:W-:Y:S02]  /*4010*/  LEA R184, R246, UR15, 0x1 ;  /* 0x0000000ff6b87c11 */ /* 0x000fe4000f8e08ff */
[----:B------:R-:W-:Y:S01]  /*4020*/  LEA R28, R185, UR19, 0x1 ;  /* 0x00000013b91c7c11 */ /* 0x000fe2000f8e08ff */
[----:B------:R-:W-:Y:S01]  /*4030*/  LDSM.16.MT88.4 R12, [R12] ;  /* 0x000000000c0c783b */ /* 0x000fe20000004200 */
[----:B------:R-:W-:-:S02]  /*4040*/  LEA R8, R186, UR19, 0x1 ;  /* 0x00000013ba087c11 */ /* 0x000fc4000f8e08ff */
[----:B------:R-:W-:Y:S01]  /*4050*/  LOP3.LUT R186, R0, 0x1828, RZ, 0x3c, !PT ;  /* 0x0000182800ba7812 */ /* 0x000fe200078e3cff */
[----:B------:R-:W-:Y:S01]  /*4060*/  LDSM.16.MT88.4 R32, [R32] ;  /* 0x000000002020783b */ /* 0x000fe20000004200 */
[----:B---3--:R-:W-:Y:S02]  /*4070*/  LOP3.LUT R3, R211, 0x78, RZ, 0xc0, !PT ;  /* 0x00000078d3037812 */ /* 0x008fe400078ec0ff */
[----:B------:R-:W-:Y:S01]  /*4080*/  LEA R24, R186, UR19, 0x1 ;  /* 0x00000013ba187c11 */ /* 0x000fe2000f8e08ff */
[----:B------:R-:W3:Y:S01]  /*4090*/  LDSM.16.MT88.4 R8, [R8] ;  /* 0x000000000808783b */ /* 0x000ee20000004200 */
[----:B------:R-:W-:-:S03]  /*40a0*/  ISETP.GE.AND P0, PT, R3, UR11, PT ;  /* 0x0000000b03007c0c */ /* 0x000fc6000bf06270 */
[----:B------:R-:W-:Y:S01]  /*40b0*/  LDSM.16.MT88.4 R28, [R28] ;  /* 0x000000001c1c783b */ /* 0x000fe20000004200 */
[----:B------:R-:W-:Y:S02]  /*40c0*/  SEL R3, RZ, 0x10, P0 ;  /* 0x00000010ff037807 */ /* 0x000fe40000000000 */
[----:B------:R-:W-:Y:S01]  /*40d0*/  PLOP3.LUT P0, PT, PT, PT, UP1, 0x40, 0x0 ;  /* 0x000000000000781c */ /* 0x000fe20003f0e818 */
[----:B------:R-:W5:Y:S01]  /*40e0*/  LDSM.16.MT88.4 R24, [R24] ;  /* 0x000000001818783b */ /* 0x000f620000004200 */
[----:B------:R-:W-:-:S03]  /*40f0*/  SEL R3, R3, RZ, P2 ;  /* 0x000000ff03037207 */ /* 0x000fc60001000000 */
[----:B------:R-:W-:Y:S01]  /*4100*/  LDSM.16.M88.4 R184, [R184] ;  /* 0x00000000b8b8783b */ /* 0x000fe20000000200 */
[----:B------:R-:W-:Y:S01]  /*4110*/  ISETP.NE.U32.AND P2, PT, R3, RZ, PT ;  /* 0x000000ff0300720c */ /* 0x000fe20003f45070 */
[C---:B-1----:R-:W-:Y:S02]  /*4120*/  HMMA.16816.F32 R52, R164.reuse, R20, R52 ;  /* 0x00000014a434723c */ /* 0x042fe40000001834 */
[----:B------:R-:W1:Y:S06]  /*4130*/  S2R R211, SR_TID.X ;  /* 0x0000000000d37919 */ /* 0x000e6c0000002100 */
[C---:B--2---:R-:W-:Y:S08]  /*4140*/  HMMA.16816.F32 R48, R164.reuse, R16, R48 ;  /* 0x00000010a430723c */ /* 0x044ff00000001830 */
[C---:B----4-:R-:W-:Y:S08]  /*4150*/  HMMA.16816.F32 R36, R164.reuse, R4, R172 ;  /* 0x00000004a424723c */ /* 0x050ff000000018ac */
[C---:B---3--:R-:W-:Y:S08]  /*4160*/  HMMA.16816.F32 R40, R164.reuse, R8, R40 ;  /* 0x00000008a428723c */ /* 0x048ff00000001828 */
[C---:B------:R-:W-:Y:S08]  /*4170*/  HMMA.16816.F32 R44, R164.reuse, R12, R44 ;  /* 0x0000000ca42c723c */ /* 0x040ff0000000182c */
[C---:B-----5:R-:W-:Y:S08]  /*4180*/  HMMA.16816.F32 R56, R164.reuse, R24, R56 ;  /* 0x00000018a438723c */ /* 0x060ff00000001838 */
[C---:B------:R-:W-:Y:S08]  /*4190*/  HMMA.16816.F32 R60, R164.reuse, R28, R60 ;  /* 0x0000001ca43c723c */ /* 0x040ff0000000183c */
[----:B------:R-:W-:Y:S07]  /*41a0*/  HMMA.16816.F32 R64, R164, R32, R64 ;  /* 0x00000020a440723c */ /* 0x000fee0000001840 */
[----:B------:R-:W-:Y:S01]  /*41b0*/  LEA R164, R247, UR15, 0x1 ;  /* 0x0000000ff7a47c11 */ /* 0x000fe2000f8e08ff */
[C---:B------:R-:W-:Y:S05]  /*41c0*/  HMMA.16816.F32 R176, R188.reuse, R10, R40 ;  /* 0x0000000abcb0723c */ /* 0x040fea0000001828 */
[----:B------:R-:W2:Y:S03]  /*41d0*/  LDSM.16.M88.4 R164, [R164] ;  /* 0x00000000a4a4783b */ /* 0x000ea60000000200 */
        /* <DEDUP_REMOVED lines=15> */
[----:B------:R-:W2:Y:S03]  /*42d0*/  LDSM.16.M88.4 R164, [R164] ;  /* 0x00000000a4a4783b */ /* 0x000ea60000000200 */
[----:B------:R-:W-:Y:S08]  /*42e0*/  HMMA.16816.F32 R68, R184, R6, R68 ;  /* 0x00000006b844723c */ /* 0x000ff00000001844 */
[C---:B------:R-:W-:Y:S08]  /*42f0*/  HMMA.16816.F32 R60, R188.reuse, R30, R60 ;  /* 0x0000001ebc3c723c */ /* 0x040ff0000000183c */
[----:B------:R-:W-:Y:S08]  /*4300*/  HMMA.16816.F32 R64, R188, R34, R64 ;  /* 0x00000022bc40723c */ /* 0x000ff00000001840 */
        /* <DEDUP_REMOVED lines=15> */
[C---:B------:R-:W-:Y:S08]  /*4400*/  HMMA.16816.F32 R88, R184.reuse, R26, R88 ;  /* 0x0000001ab858723c */ /* 0x040ff00000001858 */
[C---:B------:R-:W-:Y:S08]  /*4410*/  HMMA.16816.F32 R92, R184.reuse, R30, R92 ;  /* 0x0000001eb85c723c */ /* 0x040ff0000000185c */
[----:B------:R-:W-:Y:S08]  /*4420*/  HMMA.16816.F32 R96, R184, R34, R96 ;  /* 0x00000022b860723c */ /* 0x000ff00000001860 */
[C---:B--2---:R-:W-:Y:S07]  /*4430*/  HMMA.16816.F32 R132, R164.reuse, R4, R132 ;  /* 0x00000004a484723c */ /* 0x044fee0000001884 */
[----:B------:R-:W-:Y:S01]  /*4440*/  SEL R4, RZ, 0x10, P1 ;  /* 0x00000010ff047807 */ /* 0x000fe20000800000 */
[----:B------:R-:W-:Y:S01]  /*4450*/  HMMA.16816.F32 R136, R164, R8, R136 ;  /* 0x00000008a488723c */ /* 0x000fe20000001888 */
[----:B------:R-:W-:-:S02]  /*4460*/  LOP3.LUT R5, R213, 0x30, RZ, 0xfc, !PT ;  /* 0x00000030d5057812 */ /* 0x000fc400078efcff */
[----:B------:R-:W-:Y:S02]  /*4470*/  SEL R4, R4, RZ, P3 ;  /* 0x000000ff04047207 */ /* 0x000fe40001800000 */
[----:B------:R-:W-:Y:S02]  /*4480*/  ISETP.GE.AND P3, PT, R5, UR11, PT ;  /* 0x0000000b05007c0c */ /* 0x000fe4000bf66270 */
[C---:B------:R-:W-:Y:S01]  /*4490*/  LOP3.LUT R9, R213.reuse, 0x10, RZ, 0xfc, !PT ;  /* 0x00000010d5097812 */ /* 0x040fe200078efcff */
[----:B------:R-:W-:Y:S01]  /*44a0*/  HMMA.16816.F32 R140, R164, R12, R140 ;  /* 0x0000000ca48c723c */ /* 0x000fe2000000188c */
[----:B------:R-:W-:Y:S02]  /*44b0*/  LOP3.LUT R8, R213, 0x20, RZ, 0xfc, !PT ;  /* 0x00000020d5087812 */ /* 0x000fe400078efcff */
[----:B------:R-:W-:Y:S02]  /*44c0*/  ISETP.GE.AND P6, PT, R9, UR11, PT ;  /* 0x0000000b09007c0c */ /* 0x000fe4000bfc6270 */
[----:B------:R-:W-:-:S02]  /*44d0*/  ISETP.GE.AND P5, PT, R8, UR11, PT ;  /* 0x0000000b08007c0c */ /* 0x000fc4000bfa6270 */
[----:B------:R-:W-:Y:S01]  /*44e0*/  ISETP.NE.U32.AND P4, PT, R4, RZ, PT ;  /* 0x000000ff0400720c */ /* 0x000fe20003f85070 */
[C---:B------:R-:W-:Y:S01]  /*44f0*/  HMMA.16816.F32 R144, R164.reuse, R16, R144 ;  /* 0x00000010a490723c */ /* 0x040fe20000001890 */
[----:B------:R-:W-:Y:S02]  /*4500*/  SEL R3, RZ, 0x10, P6 ;  /* 0x00000010ff037807 */ /* 0x000fe40003000000 */
[----:B------:R-:W-:Y:S02]  /*4510*/  PLOP3.LUT P6, PT, PT, PT, UP1, 0x40, 0x0 ;  /* 0x000000000000781c */ /* 0x000fe40003fce818 */
[----:B------:R-:W-:Y:S02]  /*4520*/  SEL R4, RZ, 0x10, P5 ;  /* 0x00000010ff047807 */ /* 0x000fe40002800000 */
[----:B------:R-:W-:Y:S01]  /*4530*/  SEL R5, RZ, 0x10, P3 ;  /* 0x00000010ff057807 */ /* 0x000fe20001800000 */
[----:B------:R-:W-:Y:S01]  /*4540*/  HMMA.16816.F32 R148, R164, R20, R148 ;  /* 0x00000014a494723c */ /* 0x000fe20000001894 */
[----:B------:R-:W-:-:S02]  /*4550*/  PLOP3.LUT P1, PT, PT, PT, UP1, 0x40, 0x0 ;  /* 0x000000000000781c */ /* 0x000fc40003f2e818 */
[----:B------:R-:W-:Y:S02]  /*4560*/  SEL R4, R4, RZ, P0 ;  /* 0x000000ff04047207 */ /* 0x000fe40000000000 */
[----:B------:R-:W-:Y:S02]  /*4570*/  SEL R5, R5, RZ, P6 ;  /* 0x000000ff05057207 */ /* 0x000fe40003000000 */
[----:B------:R-:W-:Y:S01]  /*4580*/  SEL R3, R3, RZ, P1 ;  /* 0x000000ff03037207 */ /* 0x000fe20000800000 */
[----:B------:R-:W-:Y:S01]  /*4590*/  HMMA.16816.F32 R152, R164, R24, R152 ;  /* 0x00000018a498723c */ /* 0x000fe20000001898 */
[----:B------:R-:W-:Y:S01]  /*45a0*/  ISETP.NE.U32.AND P3, PT, R4, RZ, PT ;  /* 0x000000ff0400720c */ /* 0x000fe20003f65070 */
[----:B------:R-:W-:Y:S01]  /*45b0*/  IMAD.MOV.U32 R4, RZ, RZ, R207 ;  /* 0x000000ffff047224 */ /* 0x000fe200078e00cf */
[----:B------:R-:W-:Y:S01]  /*45c0*/  ISETP.NE.U32.AND P1, PT, R5, RZ, PT ;  /* 0x000000ff0500720c */ /* 0x000fe20003f25070 */
[----:B------:R-:W-:Y:S01]  /*45d0*/  IMAD.MOV.U32 R5, RZ, RZ, R206 ;  /* 0x000000ffff057224 */ /* 0x000fe200078e00ce */
[----:B------:R-:W-:-:S02]  /*45e0*/  LOP3.LUT R8, R213, 0x40, RZ, 0xfc, !PT ;  /* 0x00000040d5087812 */ /* 0x000fc400078efcff */
[----:B------:R-:W-:Y:S01]  /*45f0*/  ISETP.NE.U32.AND P0, PT, R3, RZ, PT ;  /* 0x000000ff0300720c */ /* 0x000fe20003f05070 */
[C---:B------:R-:W-:Y:S01]  /*4600*/  HMMA.16816.F32 R156, R164.reuse, R28, R156 ;  /* 0x0000001ca49c723c */ /* 0x040fe2000000189c */
[----:B------:R-:W-:Y:S02]  /*4610*/  ISETP.GE.AND P6, PT, R8, UR11, PT ;  /* 0x0000000b08007c0c */ /* 0x000fe4000bfc6270 */
[----:B------:R-:W-:Y:S02]  /*4620*/  PLOP3.LUT P5, PT, PT, PT, UP1, 0x40, 0x0 ;  /* 0x000000000000781c */ /* 0x000fe40003fae818 */
[----:B------:R-:W-:Y:S02]  /*4630*/  SEL R3, RZ, 0x10, P6 ;  /* 0x00000010ff037807 */ /* 0x000fe40003000000 */
[----:B------:R-:W-:Y:S01]  /*4640*/  LOP3.LUT R12, R213, 0x50, RZ, 0xfc, !PT ;  /* 0x00000050d50c7812 */ /* 0x000fe200078efcff */
[----:B------:R-:W-:Y:S01]  /*4650*/  HMMA.16816.F32 R160, R164, R32, R160 ;  /* 0x00000020a4a0723c */ /* 0x000fe200000018a0 */
[----:B------:R-:W-:-:S02]  /*4660*/  SEL R3, R3, RZ, P5 ;  /* 0x000000ff03037207 */ /* 0x000fc40002800000 */
[----:B------:R-:W-:-:S04]  /*4670*/  IADD3 R8, P5, R216, UR8, RZ ;  /* 0x00000008d8087c10 */ /* 0x000fc8000ffbe0ff */
[----:B------:R-:W-:Y:S01]  /*4680*/  LEA R164, R230, UR15, 0x1 ;  /* 0x0000000fe6a47c11 */ /* 0x000fe2000f8e08ff */
[----:B------:R-:W-:Y:S01]  /*4690*/  ULEA UR15, UR12, 0x30000, 0xe ;  /* 0x000300000c0f7891 */ /* 0x000fe2000f8e703f */
[----:B------:R-:W-:Y:S01]  /*46a0*/  IADD3.X R9, R217, UR5, RZ, P5, !PT ;  /* 0x00000005d9097c10 */ /* 0x000fe2000affe4ff */
[----:B------:R-:W-:Y:S01]  /*46b0*/  HMMA.16816.F32 R108, R168, R14, R108 ;  /* 0x0000000ea86c723c */ /* 0x000fe2000000186c */
[----:B------:R-:W-:Y:S02]  /*46c0*/  ISETP.GE.AND P5, PT, R12, UR11, PT ;  /* 0x0000000b0c007c0c */ /* 0x000fe4000bfa6270 */
[----:B------:R-:W2:Y:S01]  /*46d0*/  LDSM.16.M88.4 R164, [R164] ;  /* 0x00000000a4a4783b */ /* 0x000ea20000000200 */
[----:B-1----:R-:W-:-:S04]  /*46e0*/  LEA.HI R12, R211, 0x70, RZ, 0x1d ;  /* 0x00000070d30c7811 */ /* 0x002fc800078fe8ff */
[C---:B------:R-:W-:Y:S08]  /*46f0*/  HMMA.16816.F32 R112, R168.reuse, R18, R112 ;  /* 0x00000012a870723c */ /* 0x040ff00000001870 */
[C---:B------:R-:W-:Y:S08]  /*4700*/  HMMA.16816.F32 R116, R168.reuse, R22, R116 ;  /* 0x00000016a874723c */ /* 0x040ff00000001874 */
[C---:B------:R-:W-:Y:S08]  /*4710*/  HMMA.16816.F32 R120, R168.reuse, R26, R120 ;  /* 0x0000001aa878723c */ /* 0x040ff00000001878 */
[C---:B------:R-:W-:Y:S08]  /*4720*/  HMMA.16816.F32 R124, R168.reuse, R30, R124 ;  /* 0x0000001ea87c723c */ /* 0x040ff0000000187c */
[----:B------:R-:W-:Y:S08]  /*4730*/  HMMA.16816.F32 R128, R168, R34, R128 ;  /* 0x00000022a880723c */ /* 0x000ff00000001880 */
[C---:B--2---:R-:W-:Y:S07]  /*4740*/  HMMA.16816.F32 R136, R164.reuse, R10, R136 ;  /* 0x0000000aa488723c */ /* 0x044fee0000001888 */
[----:B------:R-:W-:Y:S01]  /*4750*/  IMAD.U32 R11, RZ, RZ, UR12 ;  /* 0x0000000cff0b7e24 */ /* 0x000fe2000f8e00ff */
[----:B------:R-:W-:Y:S01]  /*4760*/  HMMA.16816.F32 R132, R164, R6, R132 ;  /* 0x00000006a484723c */ /* 0x000fe20000001884 */
[----:B------:R-:W-:-:S02]  /*4770*/  LOP3.LUT R10, R213, 0x60, RZ, 0xfc, !PT ;  /* 0x00000060d50a7812 */ /* 0x000fc400078efcff */
[----:B------:R-:W-:Y:S01]  /*4780*/  IMAD R11, R11, 0x10000, R2 ;  /* 0x000100000b0b7824 */ /* 0x000fe200078e0202 */
[----:B------:R-:W-:Y:S03]  /*4790*/  BAR.SYNC.DEFER_BLOCKING 0x0 ;  /* 0x0000000000007b1d */ /* 0x000fe60000010000 */
[----:B------:R-:W-:Y:S01]  /*47a0*/  IADD3 R6, P6, R214, UR8, RZ ;  /* 0x00000008d6067c10 */ /* 0x000fe2000ffde0ff */
[----:B------:R-:W-:Y:S03]  /*47b0*/  HMMA.16816.F32 R140, R164, R14, R140 ;  /* 0x0000000ea48c723c */ /* 0x000fe6000000188c */
[----:B------:R-:W-:Y:S02]  /*47c0*/  IADD3.X R7, R215, UR5, RZ, P6, !PT ;  /* 0x00000005d7077c10 */ /* 0x000fe4000b7fe4ff */
[----:B------:R-:W-:-:S03]  /*47d0*/  PLOP3.LUT P6, PT, PT, PT, UP1, 0x40, 0x0 ;  /* 0x000000000000781c */ /* 0x000fc60003fce818 */
[C---:B------:R-:W-:Y:S08]  /*47e0*/  HMMA.16816.F32 R144, R164.reuse, R18, R144 ;  /* 0x00000012a490723c */ /* 0x040ff00000001890 */
[C---:B------:R-:W-:Y:S01]  /*47f0*/  HMMA.16816.F32 R148, R164.reuse, R22, R148 ;  /* 0x00000016a494723c */ /* 0x040fe20000001894 */
[----:B------:R-:W-:Y:S01]  /*4800*/  @!PT LDS RZ, [RZ] ;  /* 0x00000000fffff984 */ /* 0x000fe20000000800 */
[----:B------:R-:W-:Y:S01]  /*4810*/  @!PT LDS RZ, [RZ] ;  /* 0x00000000fffff984 */ /* 0x000fe20000000800 */
[----:B------:R-:W-:Y:S01]  /*4820*/  @!PT LDS RZ, [RZ] ;  /* 0x00000000fffff984 */ /* 0x000fe20000000800 */
[----:B------:R1:W-:Y:S04]  /*4830*/  LDGSTS.E.BYPASS.128 [R11], [R4.64], P2 ;  /* 0x00000000040b7fae */ /* 0x0003e80009101c54 */
[----:B------:R1:W-:Y:S03]  /*4840*/  LDGSTS.E.BYPASS.128 [R11+0x800], [R4.64], P2 ;  /* 0x00800000040b7fae */ /* 0x0003e60009101c54 */
[C---:B------:R-:W-:Y:S01]  /*4850*/  HMMA.16816.F32 R152, R164.reuse, R26, R152 ;  /* 0x0000001aa498723c */ /* 0x040fe20000001898 */
[----:B------:R1:W-:Y:S04]  /*4860*/  LDGSTS.E.BYPASS.128 [R11+0x1000], [R4.64], P2 ;  /* 0x01000000040b7fae */ /* 0x0003e80009101c54 */
[----:B------:R1:W-:Y:S03]  /*4870*/  LDGSTS.E.BYPASS.128 [R11+0x1800], [R4.64], P2 ;  /* 0x01800000040b7fae */ /* 0x0003e60009101c54 */
[C---:B------:R-:W-:Y:S01]  /*4880*/  HMMA.16816.F32 R156, R164.reuse, R30, R156 ;  /* 0x0000001ea49c723c */ /* 0x040fe2000000189c */
[----:B------:R1:W-:Y:S04]  /*4890*/  LDGSTS.E.BYPASS.128 [R11+0x2000], [R4.64], P2 ;  /* 0x02000000040b7fae */ /* 0x0003e80009101c54 */
[----:B------:R1:W-:Y:S03]  /*48a0*/  LDGSTS.E.BYPASS.128 [R11+0x2800], [R4.64], P2 ;  /* 0x02800000040b7fae */ /* 0x0003e60009101c54 */
[----:B------:R-:W-:Y:S01]  /*48b0*/  HMMA.16816.F32 R160, R164, R34, R160 ;  /* 0x00000022a4a0723c */ /* 0x000fe200000018a0 */
        /* <DEDUP_REMOVED lines=26> */
[----:B------:R-:W-:-:S02]  /*4a60*/  ISETP.NE.U32.AND P2, PT, R3, RZ, PT ;  /* 0x000000ff0300720c */ /* 0x000fc40003f45070 */
[----:B------:R-:W-:Y:S01]  /*4a70*/  IADD3 R3, R205, UR15, RZ ;  /* 0x0000000fcd037c10 */ /* 0x000fe2000fffe0ff */
[----:B------:R-:W0:Y:S04]  /*4a80*/  LDGDEPBAR ;  /* 0x00000000000079af */ /* 0x000e280000000000 */
[----:B------:R2:W-:Y:S01]  /*4a90*/  LDGSTS.E.BYPASS.128 [R3], [R6.64], P4 ;  /* 0x0000000006037fae */ /* 0x0005e2000a101c54 */
[----:B------:R-:W-:Y:S02]  /*4aa0*/  ISETP.GE.AND P4, PT, R10, UR11, PT ;  /* 0x0000000b0a007c0c */ /* 0x000fe4000bf86270 */
[----:B------:R-:W-:Y:S01]  /*4ab0*/  SEL R10, RZ, 0x10, P5 ;  /* 0x00000010ff0a7807 */ /* 0x000fe20002800000 */
[----:B------:R3:W-:Y:S01]  /*4ac0*/  LDGSTS.E.BYPASS.128 [R3+0x800], [R8.64], P0 ;  /* 0x0080000008037fae */ /* 0x0007e20008101c54 */
[----:B------:R-:W-:Y:S01]  /*4ad0*/  ISETP.GE.AND P5, PT, R12, UR11, PT ;  /* 0x0000000b0c007c0c */ /* 0x000fe2000bfa6270 */
[----:B------:R-:W-:Y:S01]  /*4ae0*/  UIADD3 UR11, UR11, -0x80, URZ ;  /* 0xffffff800b0b7890 */ /* 0x000fe2000fffe03f */
[----:B-1----:R-:W-:-:S02]  /*4af0*/  SEL R11, RZ, 0x10, P4 ;  /* 0x00000010ff0b7807 */ /* 0x002fc40002000000 */
[----:B------:R-:W-:Y:S02]  /*4b00*/  PLOP3.LUT P4, PT, PT, PT, UP1, 0x40, 0x0 ;  /* 0x000000000000781c */ /* 0x000fe40003f8e818 */
[----:B------:R-:W-:Y:S02]  /*4b10*/  PLOP3.LUT P0, PT, PT, PT, UP1, 0x40, 0x0 ;  /* 0x000000000000781c */ /* 0x000fe40003f0e818 */
[----:B--2---:R-:W-:Y:S02]  /*4b20*/  SEL R6, RZ, 0x10, P5 ;  /* 0x00000010ff067807 */ /* 0x004fe40002800000 */
[----:B------:R-:W-:Y:S02]  /*4b30*/  SEL R10, R10, RZ, P6 ;  /* 0x000000ff0a0a7207 */ /* 0x000fe40003000000 */
[----:B---3--:R-:W-:Y:S02]  /*4b40*/  IADD3 R8, P5, R218, UR8, RZ ;  /* 0x00000008da087c10 */ /* 0x008fe4000ffbe0ff */
[----:B------:R-:W-:-:S02]  /*4b50*/  SEL R7, R6, RZ, P4 ;  /* 0x000000ff06077207 */ /* 0x000fc40002000000 */
[----:B------:R-:W-:Y:S02]  /*4b60*/  IADD3 R6, P4, R220, UR8, RZ ;  /* 0x00000008dc067c10 */ /* 0x000fe4000ff9e0ff */
[----:B------:R-:W-:Y:S02]  /*4b70*/  IADD3.X R9, R219, UR5, RZ, P5, !PT ;  /* 0x00000005db097c10 */ /* 0x000fe4000affe4ff */
[----:B------:R-:W-:Y:S02]  /*4b80*/  ISETP.NE.U32.AND P5, PT, R7, RZ, PT ;  /* 0x000000ff0700720c */ /* 0x000fe40003fa5070 */
[----:B------:R-:W-:Y:S01]  /*4b90*/  IADD3.X R7, R221, UR5, RZ, P4, !PT ;  /* 0x00000005dd077c10 */ /* 0x000fe2000a7fe4ff */
[----:B------:R1:W-:Y:S01]  /*4ba0*/  LDGSTS.E.BYPASS.128 [R3+0x1000], [R8.64], P3 ;  /* 0x0100000008037fae */ /* 0x0003e20009901c54 */
[----:B------:R-:W-:Y:S02]  /*4bb0*/  SEL R11, R11, RZ, P0 ;  /* 0x000000ff0b0b7207 */ /* 0x000fe40000000000 */
[----:B------:R-:W-:Y:S01]  /*4bc0*/  ISETP.NE.U32.AND P0, PT, R10, RZ, PT ;  /* 0x000000ff0a00720c */ /* 0x000fe20003f05070 */
[----:B------:R2:W-:Y:S01]  /*4bd0*/  LDGSTS.E.BYPASS.128 [R3+0x1800], [R6.64], P1 ;  /* 0x0180000006037fae */ /* 0x0005e20008901c54 */
[----:B------:R-:W-:-:S02]  /*4be0*/  IADD3 R10, P1, R226, UR8, RZ ;  /* 0x00000008e20a7c10 */ /* 0x000fc4000ff3e0ff */
[----:B------:R-:W-:Y:S02]  /*4bf0*/  ISETP.NE.U32.AND P6, PT, R11, RZ, PT ;  /* 0x000000ff0b00720c */ /* 0x000fe40003fc5070 */
[----:B------:R-:W-:Y:S02]  /*4c00*/  IADD3.X R11, R227, UR5, RZ, P1, !PT ;  /* 0x00000005e30b7c10 */ /* 0x000fe40008ffe4ff */
[----:B------:R-:W-:Y:S02]  /*4c10*/  PLOP3.LUT P1, PT, PT, PT, UP0, 0x80, 0x0 ;  /* 0x000000000000781c */ /* 0x000fe40003f2f008 */
[----:B-1----:R-:W-:Y:S02]  /*4c20*/  IADD3 R8, P3, R222, UR8, RZ ;  /* 0x00000008de087c10 */ /* 0x002fe4000ff7e0ff */
[----:B--2---:R-:W-:Y:S02]  /*4c30*/  IADD3 R6, P4, R224, UR8, RZ ;  /* 0x00000008e0067c10 */ /* 0x004fe4000ff9e0ff */
[----:B------:R-:W-:-:S02]  /*4c40*/  IADD3.X R9, R223, UR5, RZ, P3, !PT ;  /* 0x00000005df097c10 */ /* 0x000fc40009ffe4ff */
[----:B------:R-:W-:Y:S01]  /*4c50*/  IADD3 R12, P3, R228, UR8, RZ ;  /* 0x00000008e40c7c10 */ /* 0x000fe2000ff7e0ff */
[----:B------:R-:W-:Y:S01]  /*4c60*/  ULEA UR8, UP1, UR10, UR8, 0x1 ;  /* 0x000000080a087291 */ /* 0x000fe2000f82083f */
[----:B------:R-:W-:Y:S01]  /*4c70*/  IADD3.X R7, R225, UR5, RZ, P4, !PT ;  /* 0x00000005e1077c10 */ /* 0x000fe2000a7fe4ff */
[----:B------:R1:W-:Y:S01]  /*4c80*/  LDGSTS.E.BYPASS.128 [R3+0x2000], [R8.64], P2 ;  /* 0x0200000008037fae */ /* 0x0003e20009101c54 */
[----:B------:R-:W-:Y:S01]  /*4c90*/  IADD3.X R13, R229, UR5, RZ, P3, !PT ;  /* 0x00000005e50d7c10 */ /* 0x000fe20009ffe4ff */
[----:B------:R-:W-:Y:S02]  /*4ca0*/  UIADD3.X UR5, UR5, UR14, URZ, UP1, !UPT ;  /* 0x0000000e05057290 */ /* 0x000fe40008ffe43f */
[----:B------:R1:W-:Y:S01]  /*4cb0*/  LDGSTS.E.BYPASS.128 [R3+0x2800], [R6.64], P0 ;  /* 0x0280000006037fae */ /* 0x0003e20008101c54 */
[----:B------:R-:W-:-:S03]  /*4cc0*/  IADD3 R207, P0, R4, 0x100, RZ ;  /* 0x0000010004cf7810 */ /* 0x000fc60007f1e0ff */
[----:B------:R1:W-:Y:S02]  /*4cd0*/  LDGSTS.E.BYPASS.128 [R3+0x3000], [R10.64], P6 ;  /* 0x030000000a037fae */ /* 0x0003e4000b101c54 */
[----:B------:R-:W-:Y:S02]  /*4ce0*/  IMAD.X R206, RZ, RZ, R5, P0 ;  /* 0x000000ffffce7224 */ /* 0x000fe400000e0605 */
[----:B------:R1:W-:Y:S04]  /*4cf0*/  LDGSTS.E.BYPASS.128 [R3+0x3800], [R12.64], P5 ;  /* 0x038000000c037fae */ /* 0x0003e8000a901c54 */
[----:B------:R-:W0:Y:S01]  /*4d00*/  LDGDEPBAR ;  /* 0x00000000000079af */ /* 0x000e220000000000 */
[----:B------:R-:W-:Y:S01]  /*4d10*/  @!P1 CALL.REL.NOINC `(.L_x_1) ;  /* 0x0000001000009944 */ /* 0x000fe20003c00000 */
[----:B------:R-:W-:Y:S05]  /*4d20*/  BRA `(.L_x_2) ;  /* 0xffffdce000007947 */ /* 0x000fea000383ffff */
.L_x_1:
[----:B------:R-:W-:Y:S02]  /*4d30*/  F2FP.PACK_AB R162, R163, R162 ;  /* 0x000000a2a3a2723e */ /* 0x000fe400000000ff */
[----:B------:R-:W-:-:S02]  /*4d40*/  F2FP.PACK_AB R160, R161, R160 ;  /* 0x000000a0a1a0723e */ /* 0x000fc400000000ff */
[----:B------:R-:W-:Y:S02]  /*4d50*/  F2FP.PACK_AB R158, R159, R158 ;  /* 0x0000009e9f9e723e */ /* 0x000fe400000000ff */
[----:B------:R-:W-:Y:S02]  /*4d60*/  F2FP.PACK_AB R156, R157, R156 ;  /* 0x0000009c9d9c723e */ /* 0x000fe400000000ff */
[----:B------:R-:W-:Y:S02]  /*4d70*/  F2FP.PACK_AB R154, R155, R154 ;  /* 0x0000009a9b9a723e */ /* 0x000fe400000000ff */
[----:B------:R-:W-:Y:S02]  /*4d80*/  F2FP.PACK_AB R152, R153, R152 ;  /* 0x000000989998723e */ /* 0x000fe400000000ff */
        /* <DEDUP_REMOVED lines=58> */
.L_x_0:
[----:B-1----:R-:W1:Y:S01]  /*5130*/  S2R R79, SR_TID.X ;  /* 0x00000000004f7919 */ /* 0x002e620000002100 */
[----:B------:R-:W-:-:S04]  /*5140*/  DEPBAR.LE SB0, 0x0 ;  /* 0x000080000000791a */ /* 0x000fc80000000000 */
[----:B------:R-:W2:Y:S01]  /*5150*/  S2R R4, SR_TID.X ;  /* 0x0000000000047919 */ /* 0x000ea20000002100 */
[----:B------:R-:W-:-:S03]  /*5160*/  UIADD3 UR4, -UR18, URZ, URZ ;  /* 0x0000003f12047290 */ /* 0x000fc6000fffe13f */
[----:B------:R-:W-:Y:S01]  /*5170*/  BAR.SYNC.DEFER_BLOCKING 0x0 ;  /* 0x0000000000007b1d */ /* 0x000fe20000010000 */
[----:B------:R-:W-:Y:S01]  /*5180*/  UIMAD UR4, UR16, UR4, UR17 ;  /* 0x00000004100472a4 */ /* 0x000fe2000f8e0211 */
[----:B------:R-:W-:Y:S01]  /*5190*/  ISETP.GE.AND P0, PT, R212, c[0x0][0x178], PT ;  /* 0x00005e00d4007a0c */ /* 0x000fe20003f06270 */
[----:B------:R-:W-:Y:S02]  /*51a0*/  IMAD.MOV.U32 R77, RZ, RZ, 0x2 ;  /* 0x00000002ff4d7424 */ /* 0x000fe400078e00ff */
[----:B------:R-:W-:Y:S01]  /*51b0*/  ULEA UR4, UR6, UR4, 0x3 ;  /* 0x0000000406047291 */ /* 0x000fe2000f8e183f */
[----:B------:R-:W3:Y:S03]  /*51c0*/  S2R R75, SR_TID.X ;  /* 0x00000000004b7919 */ /* 0x000ee60000002100 */
[----:B------:R-:W-:Y:S02]  /*51d0*/  USHF.L.U32 UR5, UR4, 0x8, URZ ;  /* 0x0000000804057899 */ /* 0x000fe4000800063f */
[----:B------:R-:W-:-:S02]  /*51e0*/  IMAD.U32 R8, RZ, RZ, UR4 ;  /* 0x00000004ff087e24 */ /* 0x000fc4000f8e00ff */
[C---:B-1----:R-:W-:Y:S02]  /*51f0*/  IMAD.SHL.U32 R2, R79.reuse, 0x10, RZ ;  /* 0x000000104f027824 */ /* 0x042fe400078e00ff */
[C---:B------:R-:W-:Y:S02]  /*5200*/  IMAD.SHL.U32 R0, R79.reuse, 0x2, RZ ;  /* 0x000000024f007824 */ /* 0x040fe400078e00ff */
[----:B------:R-:W-:Y:S01]  /*5210*/  IMAD.U32 R10, RZ, RZ, UR5 ;  /* 0x00000005ff0a7e24 */ /* 0x000fe2000f8e00ff */
[----:B------:R-:W-:Y:S01]  /*5220*/  LOP3.LUT R3, R2, 0xc0, RZ, 0xc0, !PT ;  /* 0x000000c002037812 */ /* 0x000fe200078ec0ff */
[----:B------:R-:W-:Y:S01]  /*5230*/  IMAD.SHL.U32 R2, R79, 0x20, RZ ;  /* 0x000000204f027824 */ /* 0x000fe200078e00ff */
[C---:B--2---:R-:W-:Y:S01]  /*5240*/  LOP3.LUT R5, R4.reuse, 0x10, RZ, 0xc0, !PT ;  /* 0x0000001004057812 */ /* 0x044fe200078ec0ff */
[----:B------:R-:W-:Y:S01]  /*5250*/  IMAD.SHL.U32 R4, R4, 0x8, RZ ;  /* 0x0000000804047824 */ /* 0x000fe200078e00ff */
[----:B------:R-:W-:Y:S02]  /*5260*/  LOP3.LUT R0, R3, 0x6, R0, 0xf8, !PT ;  /* 0x0000000603007812 */ /* 0x000fe400078ef800 */
[----:B------:R-:W-:-:S02]  /*5270*/  LOP3.LUT R3, R2, 0xc00, RZ, 0xc0, !PT ;  /* 0x00000c0002037812 */ /* 0x000fc400078ec0ff */
[----:B------:R-:W-:Y:S01]  /*5280*/  LOP3.LUT R2, R4, 0x3f8, RZ, 0xc0, !PT ;  /* 0x000003f804027812 */ /* 0x000fe200078ec0ff */
[----:B------:R-:W-:Y:S01]  /*5290*/  IMAD R0, R5, 0x10, R0 ;  /* 0x0000001005007824 */ /* 0x000fe200078e0200 */
[----:B------:R-:W-:Y:S02]  /*52a0*/  LOP3.LUT R53, R10, 0x30, R213, 0xfe, !PT ;  /* 0x000000300a357812 */ /* 0x000fe400078efed5 */
[----:B------:R-:W-:Y:S01]  /*52b0*/  LOP3.LUT R6, R2, 0x800, RZ, 0xfc, !PT ;  /* 0x0000080002067812 */ /* 0x000fe200078efcff */
[----:B------:R-:W-:Y:S01]  /*52c0*/  IMAD.IADD R4, R0, 0x1, R3 ;  /* 0x0000000100047824 */ /* 0x000fe200078e0203 */
[C---:B------:R-:W-:Y:S01]  /*52d0*/  LOP3.LUT R5, R2.reuse, 0x400, RZ, 0xfc, !PT ;  /* 0x0000040002057812 */ /* 0x040fe200078efcff */
[----:B------:R-:W-:Y:S01]  /*52e0*/  IMAD.SHL.U32 R3, R2, 0x2, RZ ;  /* 0x0000000202037824 */ /* 0x000fe200078e00ff */
[----:B------:R-:W-:Y:S02]  /*52f0*/  SHF.R.U32.HI R6, RZ, 0x2, R6 ;  /* 0x00000002ff067819 */ /* 0x000fe40000011606 */
[----:B------:R-:W-:-:S02]  /*5300*/  LOP3.LUT R0, R79, 0x78, RZ, 0xc0, !PT ;  /* 0x000000784f007812 */ /* 0x000fc400078ec0ff */
[----:B------:R-:W-:Y:S02]  /*5310*/  LOP3.LUT R6, R6, 0x2f0, RZ, 0xc0, !PT ;  /* 0x000002f006067812 */ /* 0x000fe400078ec0ff */
[----:B------:R-:W-:Y:S01]  /*5320*/  SHF.R.U32.HI R5, RZ, 0x2, R5 ;  /* 0x00000002ff057819 */ /* 0x000fe20000011605 */
[----:B------:R-:W-:Y:S01]  /*5330*/  IMAD R67, R0, 0x2, R3 ;  /* 0x0000000200437824 */ /* 0x000fe200078e0203 */
[----:B------:R-:W-:Y:S01]  /*5340*/  LOP3.LUT R2, R2, 0xc00, RZ, 0xfc, !PT ;  /* 0x00000c0002027812 */ /* 0x000fe200078efcff */
[----:B------:R-:W-:Y:S01]  /*5350*/  IMAD.IADD R71, R3, 0x1, R6 ;  /* 0x0000000103477824 */ /* 0x000fe200078e0206 */
[----:B------:R-:W-:Y:S02]  /*5360*/  IADD3 R6, R4, 0x200, RZ ;  /* 0x0000020004067810 */ /* 0x000fe40007ffe0ff */
[----:B------:R-:W-:Y:S02]  /*5370*/  LOP3.LUT R0, R5, 0x1f0, RZ, 0xc0, !PT ;  /* 0x000001f005007812 */ /* 0x000fe400078ec0ff */
[----:B------:R-:W-:-:S02]  /*5380*/  SHF.R.U32.HI R5, RZ, 0x2, R4 ;  /* 0x00000002ff057819 */ /* 0x000fc40000011604 */
[----:B------:R-:W-:Y:S01]  /*5390*/  SHF.R.U32.HI R6, RZ, 0x2, R6 ;  /* 0x00000002ff067819 */ /* 0x000fe20000011606 */
[----:B------:R-:W-:Y:S01]  /*53a0*/  IMAD.IADD R69, R3, 0x1, R0 ;  /* 0x0000000103457824 */ /* 0x000fe200078e0200 */
[----:B------:R-:W-:Y:S02]  /*53b0*/  LOP3.LUT R5, R5, 0x37c, RZ, 0xc0, !PT ;  /* 0x0000037c05057812 */ /* 0x000fe400078ec0ff */
[C---:B------:R-:W-:Y:S02]  /*53c0*/  LOP3.LUT R7, R6.reuse, 0x3fc, RZ, 0xc0, !PT ;  /* 0x000003fc06077812 */ /* 0x040fe400078ec0ff */
[----:B------:R-:W-:Y:S01]  /*53d0*/  LOP3.LUT R9, R6, 0x3f0, RZ, 0xc0, !PT ;  /* 0x000003f006097812 */ /* 0x000fe200078ec0ff */
[C---:B------:R-:W-:Y:S01]  /*53e0*/  IMAD R63, R4.reuse, 0x2, R5 ;  /* 0x00000002043f7824 */ /* 0x040fe200078e0205 */
[----:B------:R-:W-:Y:S01]  /*53f0*/  SHF.R.U32.HI R2, RZ, 0x2, R2 ;  /* 0x00000002ff027819 */ /* 0x000fe20000011602 */
[C---:B------:R-:W-:Y:S01]  /*5400*/  IMAD R55, R4.reuse, 0x2, R7 ;  /* 0x0000000204377824 */ /* 0x040fe200078e0207 */
[----:B------:R-:W-:Y:S01]  /*5410*/  PRMT R0, R213, 0x6540, R8 ;  /* 0x00006540d5007816 */ /* 0x000fe20000000008 */
[----:B------:R-:W-:Y:S01]  /*5420*/  IMAD R65, R4, 0x2, R9 ;  /* 0x0000000204417824 */ /* 0x000fe200078e0209 */
[----:B------:R-:W-:Y:S01]  /*5430*/  STS [R63], R180 ;  /* 0x000000b43f007388 */ /* 0x000fe20000000800 */
[----:B------:R-:W-:-:S02]  /*5440*/  LOP3.LUT R2, R2, 0x3f0, RZ, 0xc0, !PT ;  /* 0x000003f002027812 */ /* 0x000fc400078ec0ff */
[C-C-:B------:R-:W-:Y:S01]  /*5450*/  LOP3.LUT R59, R10.reuse, 0x40, R213.reuse, 0xfe, !PT ;  /* 0x000000400a3b7812 */ /* 0x140fe200078efed5 */
[----:B------:R-:W-:Y:S01]  /*5460*/  STS [R55+0x400], R182 ;  /* 0x000400b637007388 */ /* 0x000fe20000000800 */
[C-C-:B------:R-:W-:Y:S01]  /*5470*/  LOP3.LUT R61, R10.reuse, 0x50, R213.reuse, 0xfe, !PT ;  /* 0x000000500a3d7812 */ /* 0x140fe200078efed5 */
[----:B------:R-:W-:Y:S01]  /*5480*/  IMAD.IADD R73, R3, 0x1, R2 ;  /* 0x0000000103497824 */ /* 0x000fe200078e0202 */
[C-C-:B------:R-:W-:Y:S01]  /*5490*/  LOP3.LUT R2, R10.reuse, 0x10, R213.reuse, 0xfe, !PT ;  /* 0x000000100a027812 */ /* 0x140fe200078efed5 */
[----:B------:R-:W-:Y:S01]  /*54a0*/  STS [R63+0x10], R176 ;  /* 0x000010b03f007388 */ /* 0x000fe20000000800 */
[C-C-:B------:R-:W-:Y:S02]  /*54b0*/  LOP3.LUT R3, R10.reuse, 0x20, R213.reuse, 0xfe, !PT ;  /* 0x000000200a037812 */ /* 0x140fe400078efed5 */
[----:B------:R-:W-:Y:S01]  /*54c0*/  LOP3.LUT R213, R10, 0x60, R213, 0xfe, !PT ;  /* 0x000000600ad57812 */ /* 0x000fe200078efed5 */
[----:B------:R-:W-:Y:S01]  /*54d0*/  STS [R65+0x410], R178 ;  /* 0x000410b241007388 */ /* 0x000fe20000000800 */
[----:B------:R-:W-:-:S02]  /*54e0*/  ISETP.LT.AND P1, PT, R0, 0x1, !P0 ;  /* 0x000000010000780c */ /* 0x000fc40004721270 */
[----:B------:R-:W-:Y:S01]  /*54f0*/  ISETP.LT.AND P2, PT, R2, 0x1, !P0 ;  /* 0x000000010200780c */ /* 0x000fe20004741270 */
[----:B------:R-:W-:Y:S01]  /*5500*/  STS [R63+0x20], R172 ;  /* 0x000020ac3f007388 */ /* 0x000fe20000000800 */
[----:B------:R-:W-:Y:S02]  /*5510*/  ISETP.LT.AND P3, PT, R3, 0x1, !P0 ;  /* 0x000000010300780c */ /* 0x000fe40004761270 */
[----:B------:R-:W-:Y:S01]  /*5520*/  ISETP.LT.AND P4, PT, R53, 0x1, !P0 ;  /* 0x000000013500780c */ /* 0x000fe20004781270 */
[----:B------:R-:W-:Y:S01]  /*5530*/  STS [R65+0x420], R174 ;  /* 0x000420ae41007388 */ /* 0x000fe20000000800 */
[----:B---3--:R-:W-:-:S03]  /*5540*/  LEA.HI R75, R75, 0x70, RZ, 0x1d ;  /* 0x000000704b4b7811 */ /* 0x008fc600078fe8ff */
[----:B------:R-:W-:Y:S04]  /*5550*/  STS [R63+0x30], R48 ;  /* 0x000030303f007388 */ /* 0x000fe80000000800 */
[----:B------:R-:W-:Y:S04]  /*5560*/  STS [R65+0x430], R50 ;  /* 0x0004303241007388 */ /* 0x000fe80000000800 */
[----:B------:R1:W-:Y:S04]  /*5570*/  STS [R63+0x40], R52 ;  /* 0x000040343f007388 */ /* 0x0003e80000000800 */
[----:B------:R2:W-:Y:S04]  /*5580*/  STS [R65+0x440], R54 ;  /* 0x0004403641007388 */ /* 0x0005e80000000800 */
[----:B------:R3:W-:Y:S01]  /*5590*/  STS [R63+0x50], R56 ;  /* 0x000050383f007388 */ /* 0x0007e20000000800 */
[----:B-1----:R-:W-:-:S03]  /*55a0*/  IMAD R52, R2, c[0x0][0x188], RZ ;  /* 0x0000620002347a24 */ /* 0x002fc600078e02ff */
[----:B------:R1:W-:Y:S01]  /*55b0*/  STS [R65+0x450], R58 ;  /* 0x0004503a41007388 */ /* 0x0003e20000000800 */
[----:B--2---:R-:W-:-:S03]  /*55c0*/  IMAD R54, R3, c[0x0][0x188], RZ ;  /* 0x0000620003367a24 */ /* 0x004fc600078e02ff */
[----:B------:R-:W-:Y:S01]  /*55d0*/  STS [R63+0x60], R60 ;  /* 0x0000603c3f007388 */ /* 0x000fe20000000800 */
[----:B---3--:R-:W-:-:S03]  /*55e0*/  IMAD R56, R53, c[0x0][0x188], RZ ;  /* 0x0000620035387a24 */ /* 0x008fc600078e02ff */
[----:B------:R-:W-:Y:S01]  /*55f0*/  STS [R65+0x460], R62 ;  /* 0x0004603e41007388 */ /* 0x000fe20000000800 */
[----:B------:R-:W-:-:S03]  /*5600*/  IMAD.WIDE R52, R52, R77, c[0x0][0x170] ;  /* 0x00005c0034347625 */ /* 0x000fc600078e024d */
[----:B------:R-:W-:Y:S01]  /*5610*/  STS [R63+0x70], R64 ;  /* 0x000070403f007388 */ /* 0x000fe20000000800 */
[----:B-1----:R-:W-:Y:S01]  /*5620*/  IMAD R58, R0, c[0x0][0x188], RZ ;  /* 0x00006200003a7a24 */ /* 0x002fe200078e02ff */
[----:B------:R-:W-:Y:S01]  /*5630*/  IADD3 R0, R75, UR5, RZ ;  /* 0x000000054b007c10 */ /* 0x000fe2000fffe0ff */
[----:B------:R-:W-:Y:S01]  /*5640*/  IMAD.WIDE R52, R212, 0x2, R52 ;  /* 0x00000002d4347825 */ /* 0x000fe200078e0234 */
[----:B------:R-:W-:Y:S03]  /*5650*/  STS [R65+0x470], R66 ;  /* 0x0004704241007388 */ /* 0x000fe60000000800 */
[-C--:B------:R-:W-:Y:S01]  /*5660*/  IMAD.WIDE R2, R58, R77.reuse, c[0x0][0x170] ;  /* 0x00005c003a027625 */ /* 0x080fe200078e024d */
[----:B------:R-:W-:Y:S03]  /*5670*/  BAR.SYNC.DEFER_BLOCKING 0x0 ;  /* 0x0000000000007b1d */ /* 0x000fe60000010000 */
[----:B------:R-:W-:-:S04]  /*5680*/  IMAD.WIDE R56, R56, R77, c[0x0][0x170] ;  /* 0x00005c0038387625 */ /* 0x000fc800078e024d */
[----:B------:R-:W-:-:S04]  /*5690*/  IMAD.WIDE R2, R212, 0x2, R2 ;  /* 0x00000002d4027825 */ /* 0x000fc800078e0202 */
[----:B------:R-:W-:Y:S02]  /*56a0*/  IMAD.MOV.U32 R75, RZ, RZ, c[0x0][0x188] ;  /* 0x00006200ff4b7624 */ /* 0x000fe400078e00ff */
[----:B------:R-:W-:-:S04]  /*56b0*/  IMAD.WIDE R56, R212, 0x2, R56 ;  /* 0x00000002d4387825 */ /* 0x000fc800078e0238 */
[----:B------:R-:W-:Y:S01]  /*56c0*/  IMAD R58, R75, 0x80, R58 ;  /* 0x000000804b3a7824 */ /* 0x000fe200078e023a */
[----:B------:R-:W1:Y:S04]  /*56d0*/  LDS.128 R4, [R67] ;  /* 0x0000000043047984 */ /* 0x000e680000000c00 */
[----:B------:R-:W2:Y:S04]  /*56e0*/  LDS.128 R8, [R69+0x800] ;  /* 0x0008000045087984 */ /* 0x000ea80000000c00 */
[----:B------:R-:W3:Y:S04]  /*56f0*/  LDS.128 R12, [R71+0x1000] ;  /* 0x00100000470c7984 */ /* 0x000ee80000000c00 */
[----:B------:R-:W4:Y:S04]  /*5700*/  LDS.128 R16, [R73+0x1800] ;  /* 0x0018000049107984 */ /* 0x000f280000000c00 */
[----:B------:R-:W-:Y:S06]  /*5710*/  BAR.SYNC.DEFER_BLOCKING 0x0 ;  /* 0x0000000000007b1d */ /* 0x000fec0000010000 */
[----:B------:R-:W-:Y:S04]  /*5720*/  STS [R63], R68 ;  /* 0x000000443f007388 */ /* 0x000fe80000000800 */
[----:B------:R-:W-:Y:S04]  /*5730*/  STS [R55+0x400], R70 ;  /* 0x0004004637007388 */ /* 0x000fe80000000800 */
        /* <DEDUP_REMOVED lines=14> */
[----:B------:R-:W-:Y:S06]  /*5820*/  BAR.SYNC.DEFER_BLOCKING 0x0 ;  /* 0x0000000000007b1d */ /* 0x000fec0000010000 */
[----:B------:R-:W5:Y:S04]  /*5830*/  LDS.128 R28, [R67] ;  /* 0x00000000431c7984 */ /* 0x000f680000000c00 */
[----:B------:R-:W1:Y:S04]  /*5840*/  LDS.128 R32, [R69+0x800] ;  /* 0x0008000045207984 */ /* 0x000e680000000c00 */
[----:B------:R-:W1:Y:S04]  /*5850*/  LDS.128 R20, [R71+0x1000] ;  /* 0x0010000047147984 */ /* 0x000e680000000c00 */
[----:B------:R-:W1:Y:S04]  /*5860*/  LDS.128 R24, [R73+0x1800] ;  /* 0x0018000049187984 */ /* 0x000e680000000c00 */
        /* <DEDUP_REMOVED lines=18> */
[----:B------:R-:W1:Y:S04]  /*5990*/  LDS.128 R48, [R67] ;  /* 0x0000000043307984 */ /* 0x000e680000000c00 */
[----:B------:R-:W1:Y:S04]  /*59a0*/  LDS.128 R44, [R69+0x800] ;  /* 0x00080000452c7984 */ /* 0x000e680000000c00 */
[----:B------:R-:W1:Y:S04]  /*59b0*/  LDS.128 R40, [R71+0x1000] ;  /* 0x0010000047287984 */ /* 0x000e680000000c00 */
[----:B------:R-:W1:Y:S04]  /*59c0*/  LDS.128 R36, [R73+0x1800] ;  /* 0x0018000049247984 */ /* 0x000e680000000c00 */
[----:B------:R-:W-:Y:S06]  /*59d0*/  BAR.SYNC.DEFER_BLOCKING 0x0 ;  /* 0x0000000000007b1d */ /* 0x000fec0000010000 */
[----:B------:R-:W-:Y:S04]  /*59e0*/  STS [R63], R132 ;  /* 0x000000843f007388 */ /* 0x000fe80000000800 */
[----:B------:R1:W-:Y:S04]  /*59f0*/  STS [R55+0x400], R134 ;  /* 0x0004008637007388 */ /* 0x0003e80000000800 */
[----:B------:R-:W-:Y:S04]  /*5a00*/  STS [R63+0x10], R136 ;  /* 0x000010883f007388 */ /* 0x000fe80000000800 */
[----:B------:R-:W-:Y:S01]  /*5a10*/  STS [R65+0x410], R138 ;  /* 0x0004108a41007388 */ /* 0x000fe20000000800 */
[----:B-1----:R-:W-:-:S03]  /*5a20*/  IMAD.WIDE R54, R54, R77, c[0x0][0x170] ;  /* 0x00005c0036367625 */ /* 0x002fc600078e024d */
[----:B------:R-:W-:Y:S04]  /*5a30*/  STS [R63+0x20], R140 ;  /* 0x0000208c3f007388 */ /* 0x000fe80000000800 */
[----:B------:R-:W-:Y:S01]  /*5a40*/  STS [R65+0x420], R142 ;  /* 0x0004208e41007388 */ /* 0x000fe20000000800 */
[----:B------:R-:W-:-:S03]  /*5a50*/  IMAD.WIDE R54, R212, 0x2, R54 ;  /* 0x00000002d4367825 */ /* 0x000fc600078e0236 */
        /* <DEDUP_REMOVED lines=11> */
[----:B------:R1:W-:Y:S01]  /*5b10*/  @P1 STG.E.128 [R2.64], R4 ;  /* 0x0000000402001986 */ /* 0x0003e2000c101d14 */
[C---:B------:R-:W-:Y:S01]  /*5b20*/  ISETP.LT.AND P1, PT, R59.reuse, 0x1, !P0 ;  /* 0x000000013b00780c */ /* 0x040fe20004721270 */
[----:B------:R-:W-:-:S02]  /*5b30*/  IMAD R59, R59, c[0x0][0x188], RZ ;  /* 0x000062003b3b7a24 */ /* 0x000fc400078e02ff */
[----:B--2---:R2:W-:Y:S01]  /*5b40*/  @P2 STG.E.128 [R52.64], R8 ;  /* 0x0000000834002986 */ /* 0x0045e2000c101d14 */
[----:B------:R-:W-:-:S03]  /*5b50*/  ISETP.LT.AND P2, PT, R61, 0x1, !P0 ;  /* 0x000000013d00780c */ /* 0x000fc60004741270 */
[----:B---3--:R-:W-:Y:S01]  /*5b60*/  @P3 STG.E.128 [R54.64], R12 ;  /* 0x0000000c36003986 */ /* 0x008fe2000c101d14 */
[C---:B------:R-:W-:Y:S01]  /*5b70*/  ISETP.LT.AND P3, PT, R0.reuse, 0x1, !P0 ;  /* 0x000000010000780c */ /* 0x040fe20004761270 */
[----:B------:R-:W-:Y:S02]  /*5b80*/  IMAD R0, R0, c[0x0][0x188], RZ ;  /* 0x0000620000007a24 */ /* 0x000fe400078e02ff */
[----:B------:R-:W3:Y:S04]  /*5b90*/  LDS.128 R64, [R67] ;  /* 0x0000000043407984 */ /* 0x000ee80000000c00 */
[----:B------:R-:W3:Y:S01]  /*5ba0*/  LDS.128 R52, [R69+0x800] ;  /* 0x0008000045347984 */ /* 0x000ee20000000c00 */
[----:B-1----:R-:W-:-:S03]  /*5bb0*/  IMAD R4, R61, c[0x0][0x188], RZ ;  /* 0x000062003d047a24 */ /* 0x002fc600078e02ff */
[----:B------:R-:W1:Y:S01]  /*5bc0*/  LDS.128 R60, [R71+0x1000] ;  /* 0x00100000473c7984 */ /* 0x000e620000000c00 */
[----:B------:R-:W-:-:S03]  /*5bd0*/  IMAD.WIDE R6, R0, R77, c[0x0][0x170] ;  /* 0x00005c0000067625 */ /* 0x000fc600078e024d */
[----:B----4-:R4:W-:Y:S01]  /*5be0*/  @P4 STG.E.128 [R56.64], R16 ;  /* 0x0000001038004986 */ /* 0x0109e2000c101d14 */
[-C--:B------:R-:W-:Y:S01]  /*5bf0*/  IMAD.WIDE R2, R59, R77.reuse, c[0x0][0x170] ;  /* 0x00005c003b027625 */ /* 0x080fe200078e024d */
[----:B------:R-:W-:Y:S02]  /*5c00*/  ISETP.GT.AND P4, PT, RZ, UR5, !P0 ;  /* 0x00000005ff007c0c */ /* 0x000fe4000c784270 */
[----:B------:R-:W-:Y:S01]  /*5c10*/  ISETP.LT.AND P0, PT, R213, 0x1, !P0 ;  /* 0x00000001d500780c */ /* 0x000fe20004701270 */
[----:B------:R-:W-:Y:S02]  /*5c20*/  IMAD R0, R75, 0x10, R58 ;  /* 0x000000104b007824 */ /* 0x000fe400078e023a */
[----:B------:R-:W-:-:S04]  /*5c30*/  IMAD.WIDE R4, R4, R77, c[0x0][0x170] ;  /* 0x00005c0004047625 */ /* 0x000fc800078e024d */
[----:B------:R-:W-:Y:S02]  /*5c40*/  IMAD R213, R213, c[0x0][0x188], RZ ;  /* 0x00006200d5d57a24 */ /* 0x000fe400078e02ff */
[----:B--2---:R-:W-:-:S04]  /*5c50*/  IMAD.WIDE R8, R212, 0x2, R2 ;  /* 0x00000002d4087825 */ /* 0x004fc800078e0202 */
[----:B------:R-:W-:Y:S01]  /*5c60*/  IMAD.WIDE R2, R213, R77, c[0x0][0x170] ;  /* 0x00005c00d5027625 */ /* 0x000fe200078e024d */
[----:B-----5:R-:W-:Y:S03]  /*5c70*/  @P1 STG.E.128 [R8.64], R28 ;  /* 0x0000001c08001986 */ /* 0x020fe6000c101d14 */
[----:B----4-:R-:W-:Y:S02]  /*5c80*/  IMAD R18, R75, 0x10, R0 ;  /* 0x000000104b127824 */ /* 0x010fe400078e0200 */
[----:B------:R-:W-:-:S04]  /*5c90*/  IMAD.WIDE R10, R212, 0x2, R4 ;  /* 0x00000002d40a7825 */ /* 0x000fc800078e0204 */
[----:B------:R-:W-:Y:S01]  /*5ca0*/  IMAD R19, R75, 0x10, R18 ;  /* 0x000000104b137824 */ /* 0x000fe200078e0212 */
[----:B------:R2:W-:Y:S01]  /*5cb0*/  @P2 STG.E.128 [R10.64], R32 ;  /* 0x000000200a002986 */ /* 0x0005e2000c101d14 */
[----:B------:R-:W-:-:S04]  /*5cc0*/  IMAD.WIDE R4, R58, R77, c[0x0][0x170] ;  /* 0x00005c003a047625 */ /* 0x000fc800078e024d */
[----:B------:R-:W-:-:S04]  /*5cd0*/  IMAD.WIDE R14, R212, 0x2, R6 ;  /* 0x00000002d40e7825 */ /* 0x000fc800078e0206 */
[----:B------:R-:W-:Y:S02]  /*5ce0*/  IMAD R6, R75, 0x10, R19 ;  /* 0x000000104b067824 */ /* 0x000fe400078e0213 */
[----:B------:R-:W-:-:S04]  /*5cf0*/  IMAD.WIDE R12, R212, 0x2, R2 ;  /* 0x00000002d40c7825 */ /* 0x000fc800078e0202 */
[-C--:B------:R-:W-:Y:S01]  /*5d00*/  IMAD.WIDE R2, R0, R77.reuse, c[0x0][0x170] ;  /* 0x00005c0000027625 */ /* 0x080fe200078e024d */
[----:B------:R4:W-:Y:S03]  /*5d10*/  @P0 STG.E.128 [R12.64], R20 ;  /* 0x000000140c000986 */ /* 0x0009e6000c101d14 */
[----:B------:R-:W-:Y:S01]  /*5d20*/  IMAD.WIDE R16, R212, 0x2, R4 ;  /* 0x00000002d4107825 */ /* 0x000fe200078e0204 */
[----:B------:R4:W-:Y:S03]  /*5d30*/  @P3 STG.E.128 [R14.64], R24 ;  /* 0x000000180e003986 */ /* 0x0009e6000c101d14 */
[----:B------:R-:W-:Y:S01]  /*5d40*/  IMAD R0, R75, 0x10, R6 ;  /* 0x000000104b007824 */ /* 0x000fe200078e0206 */
[----:B------:R4:W-:Y:S01]  /*5d50*/  @P4 STG.E.128 [R16.64], R48 ;  /* 0x0000003010004986 */ /* 0x0009e2000c101d14 */
[----:B------:R-:W-:-:S04]  /*5d60*/  IMAD.WIDE R4, R18, R77, c[0x0][0x170] ;  /* 0x00005c0012047625 */ /* 0x000fc800078e024d */
[----:B--2---:R-:W-:-:S04]  /*5d70*/  IMAD.WIDE R10, R212, 0x2, R2 ;  /* 0x00000002d40a7825 */ /* 0x004fc800078e0202 */
[----:B------:R-:W-:Y:S01]  /*5d80*/  IMAD R28, R75, 0x10, R0 ;  /* 0x000000104b1c7824 */ /* 0x000fe200078e0200 */
[----:B------:R4:W-:Y:S01]  /*5d90*/  @P4 STG.E.128 [R10.64], R44 ;  /* 0x0000002c0a004986 */ /* 0x0009e2000c101d14 */
[----:B------:R-:W-:-:S04]  /*5da0*/  IMAD.WIDE R2, R19, R77, c[0x0][0x170] ;  /* 0x00005c0013027625 */ /* 0x000fc800078e024d */
[----:B------:R-:W-:-:S04]  /*5db0*/  IMAD.WIDE R6, R6, R77, c[0x0][0x170] ;  /* 0x00005c0006067625 */ /* 0x000fc800078e024d */
[----:B------:R-:W-:Y:S01]  /*5dc0*/  IMAD.WIDE R8, R0, R77, c[0x0][0x170] ;  /* 0x00005c0000087625 */ /* 0x000fe200078e024d */
[----:B------:R-:W-:-:S03]  /*5dd0*/  LEA.HI R0, R79, UR5, RZ, 0x1d ;  /* 0x000000054f007c11 */ /* 0x000fc6000f8fe8ff */
[----:B------:R-:W-:-:S04]  /*5de0*/  IMAD.WIDE R18, R212, 0x2, R4 ;  /* 0x00000002d4127825 */ /* 0x000fc800078e0204 */
[----:B------:R-:W-:Y:S01]  /*5df0*/  IMAD.WIDE R4, R28, R77, c[0x0][0x170] ;  /* 0x00005c001c047625 */ /* 0x000fe200078e024d */
[----:B------:R4:W-:Y:S03]  /*5e00*/  @P4 STG.E.128 [R18.64], R40 ;  /* 0x0000002812004986 */ /* 0x0009e6000c101d14 */
[----:B------:R-:W-:-:S04]  /*5e10*/  IMAD.WIDE R2, R212, 0x2, R2 ;  /* 0x00000002d4027825 */ /* 0x000fc800078e0202 */
[C---:B------:R-:W-:Y:S01]  /*5e20*/  IMAD.WIDE R6, R212.reuse, 0x2, R6 ;  /* 0x00000002d4067825 */ /* 0x040fe200078e0206 */
[----:B------:R4:W-:Y:S03]  /*5e30*/  @P4 STG.E.128 [R2.64], R36 ;  /* 0x0000002402004986 */ /* 0x0009e6000c101d14 */
[C---:B------:R-:W-:Y:S01]  /*5e40*/  IMAD.WIDE R8, R212.reuse, 0x2, R8 ;  /* 0x00000002d4087825 */ /* 0x040fe200078e0208 */
[----:B---3--:R4:W-:Y:S03]  /*5e50*/  @P4 STG.E.128 [R6.64], R64 ;  /* 0x0000004006004986 */ /* 0x0089e6000c101d14 */
[----:B------:R-:W-:Y:S01]  /*5e60*/  IMAD.WIDE R4, R212, 0x2, R4 ;  /* 0x00000002d4047825 */ /* 0x000fe200078e0204 */
[----:B------:R4:W-:Y:S04]  /*5e70*/  @P4 STG.E.128 [R8.64], R52 ;  /* 0x0000003408004986 */ /* 0x0009e8000c101d14 */
[----:B-1----:R4:W-:Y:S01]  /*5e80*/  @P4 STG.E.128 [R4.64], R60 ;  /* 0x0000003c04004986 */ /* 0x0029e2000c101d14 */
[----:B------:R-:W-:Y:S05]  /*5e90*/  @!P4 EXIT ;  /* 0x000000000000c94d */ /* 0x000fea0003800000 */
[----:B------:R-:W1:Y:S01]  /*5ea0*/  LDS.128 R72, [R73+0x1800] ;  /* 0x0018000049487984 */ /* 0x000e620000000c00 */
[----:B------:R-:W-:-:S05]  /*5eb0*/  IADD3 R0, R0, 0xf0, RZ ;  /* 0x000000f000007810 */ /* 0x000fca0007ffe0ff */
[----:B------:R-:W-:-:S04]  /*5ec0*/  IMAD R0, R0, c[0x0][0x188], RZ ;  /* 0x0000620000007a24 */ /* 0x000fc800078e02ff */
[----:B----4-:R-:W-:-:S06]  /*5ed0*/  IMAD.WIDE R2, R0, R77, c[0x0][0x170] ;  /* 0x00005c0000027625 */ /* 0x010fcc00078e024d */
[----:B------:R-:W-:-:S05]  /*5ee0*/  IMAD.WIDE R2, R212, 0x2, R2 ;  /* 0x00000002d4027825 */ /* 0x000fca00078e0202 */
[----:B-1----:R-:W-:Y:S01]  /*5ef0*/  STG.E.128 [R2.64], R72 ;  /* 0x0000004802007986 */ /* 0x002fe2000c101d14 */
[----:B------:R-:W-:Y:S05]  /*5f00*/  EXIT ;  /* 0x000000000000794d */ /* 0x000fea0003800000 */
.L_x_3:
[----:B------:R-:W-:-:S00]  /*5f10*/  BRA `(.L_x_3) ;  /* 0xfffffff000007947 */ /* 0x000fc0000383ffff */
[----:B------:R-:W-:-:S00]  /*5f20*/  NOP ;  /* 0x0000000000007918 */ /* 0x000fc00000000000 */
        /* <DEDUP_REMOVED lines=13> */
.L_x_4:


//--------------------- .nv.shared.matmul_kernel  --------------------------
	.section	.nv.shared.matmul_kernel,"aw",@nobits
	.sectionflags	@""
	.align	16
